//
// Generated by NVIDIA NVVM Compiler
//
// Compiler Build ID: CL-36424714
// Cuda compilation tools, release 13.0, V13.0.88
// Based on NVVM 20.0.0
//

.version 9.0
.target sm_100
.address_size 64

	// .globl	_Z11initThreadsPdP17curandStateXORWOWS_S_
.global .align 4 .b8 precalc_xorwow_matrix[102400];
.global .align 4 .b8 precalc_xorwow_offset_matrix[102400];
.global .align 4 .b8 mrg32k3aM1[2304];
.global .align 4 .b8 mrg32k3aM2[2304];
.global .align 4 .b8 mrg32k3aM1SubSeq[2016];
.global .align 4 .b8 mrg32k3aM2SubSeq[2016];
.global .align 4 .b8 mrg32k3aM1Seq[2304];
.global .align 4 .b8 mrg32k3aM2Seq[2304];
.const .align 8 .b8 __cr_lgamma_table[72];

.visible .entry _Z11initThreadsPdP17curandStateXORWOWS_S_(
	.param .u64 .ptr .align 1 _Z11initThreadsPdP17curandStateXORWOWS_S__param_0,
	.param .u64 .ptr .align 1 _Z11initThreadsPdP17curandStateXORWOWS_S__param_1,
	.param .u64 .ptr .align 1 _Z11initThreadsPdP17curandStateXORWOWS_S__param_2,
	.param .u64 .ptr .align 1 _Z11initThreadsPdP17curandStateXORWOWS_S__param_3
)
{
	.reg .pred 	%p<25>;
	.reg .b32 	%r<410>;
	.reg .b64 	%rd<29>;

	ld.param.u64 	%rd8, [_Z11initThreadsPdP17curandStateXORWOWS_S__param_0];
	ld.param.u64 	%rd11, [_Z11initThreadsPdP17curandStateXORWOWS_S__param_1];
	ld.param.u64 	%rd9, [_Z11initThreadsPdP17curandStateXORWOWS_S__param_2];
	ld.param.u64 	%rd10, [_Z11initThreadsPdP17curandStateXORWOWS_S__param_3];
	cvta.to.global.u64 	%rd12, %rd11;
	mov.u32 	%r182, %ctaid.x;
	mov.u32 	%r183, %ntid.x;
	mov.u32 	%r184, %tid.x;
	mad.lo.s32 	%r185, %r182, %r183, %r184;
	cvt.s64.s32 	%rd1, %r185;
	mul.wide.s32 	%rd13, %r185, 48;
	add.s64 	%rd2, %rd12, %rd13;
	xor.b32  	%r186, %r185, -1429050551;
	mul.lo.s32 	%r187, %r186, 1099087573;
	setp.gt.s32 	%p1, %r185, -1;
	selp.b32 	%r188, -644748465, -1947113066, %p1;
	add.s32 	%r189, %r188, %r187;
	add.s32 	%r190, %r189, 6615241;
	add.s32 	%r191, %r187, 123456789;
	st.global.v2.u32 	[%rd2], {%r190, %r191};
	xor.b32  	%r192, %r187, 362436069;
	add.s32 	%r193, %r188, 521288629;
	st.global.v2.u32 	[%rd2+8], {%r192, %r193};
	xor.b32  	%r194, %r188, 88675123;
	add.s32 	%r195, %r187, 5783321;
	st.global.v2.u32 	[%rd2+16], {%r194, %r195};
	setp.eq.s32 	%p2, %r185, 0;
	@%p2 bra 	$L__BB0_42;
	mov.b32 	%r316, 0;
	mov.u64 	%rd28, %rd1;
$L__BB0_2:
	and.b64  	%rd4, %rd28, 3;
	setp.eq.s64 	%p3, %rd4, 0;
	@%p3 bra 	$L__BB0_41;
	mul.wide.u32 	%rd14, %r316, 3200;
	mov.u64 	%rd15, precalc_xorwow_matrix;
	add.s64 	%rd5, %rd15, %rd14;
	cvt.u32.u64 	%r2, %rd4;
	mov.b32 	%r317, 0;
$L__BB0_4:
	mov.b32 	%r330, 0;
	mov.u32 	%r331, %r330;
	mov.u32 	%r332, %r330;
	mov.u32 	%r333, %r330;
	mov.u32 	%r334, %r330;
	mov.u32 	%r323, %r330;
$L__BB0_5:
	mul.wide.u32 	%rd16, %r323, 4;
	add.s64 	%rd17, %rd2, %rd16;
	ld.global.u32 	%r10, [%rd17+4];
	shl.b32 	%r11, %r323, 5;
	mov.b32 	%r329, 0;
$L__BB0_6:
	.pragma "nounroll";
	shr.u32 	%r200, %r10, %r329;
	and.b32  	%r201, %r200, 1;
	setp.eq.b32 	%p4, %r201, 1;
	not.pred 	%p5, %p4;
	add.s32 	%r202, %r11, %r329;
	mul.lo.s32 	%r203, %r202, 5;
	mul.wide.u32 	%rd18, %r203, 4;
	add.s64 	%rd6, %rd5, %rd18;
	@%p5 bra 	$L__BB0_8;
	ld.global.u32 	%r204, [%rd6];
	xor.b32  	%r334, %r334, %r204;
	ld.global.u32 	%r205, [%rd6+4];
	xor.b32  	%r333, %r333, %r205;
	ld.global.u32 	%r206, [%rd6+8];
	xor.b32  	%r332, %r332, %r206;
	ld.global.u32 	%r207, [%rd6+12];
	xor.b32  	%r331, %r331, %r207;
	ld.global.u32 	%r208, [%rd6+16];
	xor.b32  	%r330, %r330, %r208;
$L__BB0_8:
	and.b32  	%r210, %r200, 2;
	setp.eq.s32 	%p6, %r210, 0;
	@%p6 bra 	$L__BB0_10;
	ld.global.u32 	%r211, [%rd6+20];
	xor.b32  	%r334, %r334, %r211;
	ld.global.u32 	%r212, [%rd6+24];
	xor.b32  	%r333, %r333, %r212;
	ld.global.u32 	%r213, [%rd6+28];
	xor.b32  	%r332, %r332, %r213;
	ld.global.u32 	%r214, [%rd6+32];
	xor.b32  	%r331, %r331, %r214;
	ld.global.u32 	%r215, [%rd6+36];
	xor.b32  	%r330, %r330, %r215;
$L__BB0_10:
	and.b32  	%r217, %r200, 4;
	setp.eq.s32 	%p7, %r217, 0;
	@%p7 bra 	$L__BB0_12;
	ld.global.u32 	%r218, [%rd6+40];
	xor.b32  	%r334, %r334, %r218;
	ld.global.u32 	%r219, [%rd6+44];
	xor.b32  	%r333, %r333, %r219;
	ld.global.u32 	%r220, [%rd6+48];
	xor.b32  	%r332, %r332, %r220;
	ld.global.u32 	%r221, [%rd6+52];
	xor.b32  	%r331, %r331, %r221;
	ld.global.u32 	%r222, [%rd6+56];
	xor.b32  	%r330, %r330, %r222;
$L__BB0_12:
	and.b32  	%r224, %r200, 8;
	setp.eq.s32 	%p8, %r224, 0;
	@%p8 bra 	$L__BB0_14;
	ld.global.u32 	%r225, [%rd6+60];
	xor.b32  	%r334, %r334, %r225;
	ld.global.u32 	%r226, [%rd6+64];
	xor.b32  	%r333, %r333, %r226;
	ld.global.u32 	%r227, [%rd6+68];
	xor.b32  	%r332, %r332, %r227;
	ld.global.u32 	%r228, [%rd6+72];
	xor.b32  	%r331, %r331, %r228;
	ld.global.u32 	%r229, [%rd6+76];
	xor.b32  	%r330, %r330, %r229;
$L__BB0_14:
	and.b32  	%r231, %r200, 16;
	setp.eq.s32 	%p9, %r231, 0;
	@%p9 bra 	$L__BB0_16;
	ld.global.u32 	%r232, [%rd6+80];
	xor.b32  	%r334, %r334, %r232;
	ld.global.u32 	%r233, [%rd6+84];
	xor.b32  	%r333, %r333, %r233;
	ld.global.u32 	%r234, [%rd6+88];
	xor.b32  	%r332, %r332, %r234;
	ld.global.u32 	%r235, [%rd6+92];
	xor.b32  	%r331, %r331, %r235;
	ld.global.u32 	%r236, [%rd6+96];
	xor.b32  	%r330, %r330, %r236;
$L__BB0_16:
	and.b32  	%r238, %r200, 32;
	setp.eq.s32 	%p10, %r238, 0;
	@%p10 bra 	$L__BB0_18;
	ld.global.u32 	%r239, [%rd6+100];
	xor.b32  	%r334, %r334, %r239;
	ld.global.u32 	%r240, [%rd6+104];
	xor.b32  	%r333, %r333, %r240;
	ld.global.u32 	%r241, [%rd6+108];
	xor.b32  	%r332, %r332, %r241;
	ld.global.u32 	%r242, [%rd6+112];
	xor.b32  	%r331, %r331, %r242;
	ld.global.u32 	%r243, [%rd6+116];
	xor.b32  	%r330, %r330, %r243;
$L__BB0_18:
	and.b32  	%r245, %r200, 64;
	setp.eq.s32 	%p11, %r245, 0;
	@%p11 bra 	$L__BB0_20;
	ld.global.u32 	%r246, [%rd6+120];
	xor.b32  	%r334, %r334, %r246;
	ld.global.u32 	%r247, [%rd6+124];
	xor.b32  	%r333, %r333, %r247;
	ld.global.u32 	%r248, [%rd6+128];
	xor.b32  	%r332, %r332, %r248;
	ld.global.u32 	%r249, [%rd6+132];
	xor.b32  	%r331, %r331, %r249;
	ld.global.u32 	%r250, [%rd6+136];
	xor.b32  	%r330, %r330, %r250;
$L__BB0_20:
	and.b32  	%r252, %r200, 128;
	setp.eq.s32 	%p12, %r252, 0;
	@%p12 bra 	$L__BB0_22;
	ld.global.u32 	%r253, [%rd6+140];
	xor.b32  	%r334, %r334, %r253;
	ld.global.u32 	%r254, [%rd6+144];
	xor.b32  	%r333, %r333, %r254;
	ld.global.u32 	%r255, [%rd6+148];
	xor.b32  	%r332, %r332, %r255;
	ld.global.u32 	%r256, [%rd6+152];
	xor.b32  	%r331, %r331, %r256;
	ld.global.u32 	%r257, [%rd6+156];
	xor.b32  	%r330, %r330, %r257;
$L__BB0_22:
	and.b32  	%r259, %r200, 256;
	setp.eq.s32 	%p13, %r259, 0;
	@%p13 bra 	$L__BB0_24;
	ld.global.u32 	%r260, [%rd6+160];
	xor.b32  	%r334, %r334, %r260;
	ld.global.u32 	%r261, [%rd6+164];
	xor.b32  	%r333, %r333, %r261;
	ld.global.u32 	%r262, [%rd6+168];
	xor.b32  	%r332, %r332, %r262;
	ld.global.u32 	%r263, [%rd6+172];
	xor.b32  	%r331, %r331, %r263;
	ld.global.u32 	%r264, [%rd6+176];
	xor.b32  	%r330, %r330, %r264;
$L__BB0_24:
	and.b32  	%r266, %r200, 512;
	setp.eq.s32 	%p14, %r266, 0;
	@%p14 bra 	$L__BB0_26;
	ld.global.u32 	%r267, [%rd6+180];
	xor.b32  	%r334, %r334, %r267;
	ld.global.u32 	%r268, [%rd6+184];
	xor.b32  	%r333, %r333, %r268;
	ld.global.u32 	%r269, [%rd6+188];
	xor.b32  	%r332, %r332, %r269;
	ld.global.u32 	%r270, [%rd6+192];
	xor.b32  	%r331, %r331, %r270;
	ld.global.u32 	%r271, [%rd6+196];
	xor.b32  	%r330, %r330, %r271;
$L__BB0_26:
	and.b32  	%r273, %r200, 1024;
	setp.eq.s32 	%p15, %r273, 0;
	@%p15 bra 	$L__BB0_28;
	ld.global.u32 	%r274, [%rd6+200];
	xor.b32  	%r334, %r334, %r274;
	ld.global.u32 	%r275, [%rd6+204];
	xor.b32  	%r333, %r333, %r275;
	ld.global.u32 	%r276, [%rd6+208];
	xor.b32  	%r332, %r332, %r276;
	ld.global.u32 	%r277, [%rd6+212];
	xor.b32  	%r331, %r331, %r277;
	ld.global.u32 	%r278, [%rd6+216];
	xor.b32  	%r330, %r330, %r278;
$L__BB0_28:
	and.b32  	%r280, %r200, 2048;
	setp.eq.s32 	%p16, %r280, 0;
	@%p16 bra 	$L__BB0_30;
	ld.global.u32 	%r281, [%rd6+220];
	xor.b32  	%r334, %r334, %r281;
	ld.global.u32 	%r282, [%rd6+224];
	xor.b32  	%r333, %r333, %r282;
	ld.global.u32 	%r283, [%rd6+228];
	xor.b32  	%r332, %r332, %r283;
	ld.global.u32 	%r284, [%rd6+232];
	xor.b32  	%r331, %r331, %r284;
	ld.global.u32 	%r285, [%rd6+236];
	xor.b32  	%r330, %r330, %r285;
$L__BB0_30:
	and.b32  	%r287, %r200, 4096;
	setp.eq.s32 	%p17, %r287, 0;
	@%p17 bra 	$L__BB0_32;
	ld.global.u32 	%r288, [%rd6+240];
	xor.b32  	%r334, %r334, %r288;
	ld.global.u32 	%r289, [%rd6+244];
	xor.b32  	%r333, %r333, %r289;
	ld.global.u32 	%r290, [%rd6+248];
	xor.b32  	%r332, %r332, %r290;
	ld.global.u32 	%r291, [%rd6+252];
	xor.b32  	%r331, %r331, %r291;
	ld.global.u32 	%r292, [%rd6+256];
	xor.b32  	%r330, %r330, %r292;
$L__BB0_32:
	and.b32  	%r294, %r200, 8192;
	setp.eq.s32 	%p18, %r294, 0;
	@%p18 bra 	$L__BB0_34;
	ld.global.u32 	%r295, [%rd6+260];
	xor.b32  	%r334, %r334, %r295;
	ld.global.u32 	%r296, [%rd6+264];
	xor.b32  	%r333, %r333, %r296;
	ld.global.u32 	%r297, [%rd6+268];
	xor.b32  	%r332, %r332, %r297;
	ld.global.u32 	%r298, [%rd6+272];
	xor.b32  	%r331, %r331, %r298;
	ld.global.u32 	%r299, [%rd6+276];
	xor.b32  	%r330, %r330, %r299;
$L__BB0_34:
	and.b32  	%r301, %r200, 16384;
	setp.eq.s32 	%p19, %r301, 0;
	@%p19 bra 	$L__BB0_36;
	ld.global.u32 	%r302, [%rd6+280];
	xor.b32  	%r334, %r334, %r302;
	ld.global.u32 	%r303, [%rd6+284];
	xor.b32  	%r333, %r333, %r303;
	ld.global.u32 	%r304, [%rd6+288];
	xor.b32  	%r332, %r332, %r304;
	ld.global.u32 	%r305, [%rd6+292];
	xor.b32  	%r331, %r331, %r305;
	ld.global.u32 	%r306, [%rd6+296];
	xor.b32  	%r330, %r330, %r306;
$L__BB0_36:
	and.b32  	%r308, %r200, 32768;
	setp.eq.s32 	%p20, %r308, 0;
	@%p20 bra 	$L__BB0_38;
	ld.global.u32 	%r309, [%rd6+300];
	xor.b32  	%r334, %r334, %r309;
	ld.global.u32 	%r310, [%rd6+304];
	xor.b32  	%r333, %r333, %r310;
	ld.global.u32 	%r311, [%rd6+308];
	xor.b32  	%r332, %r332, %r311;
	ld.global.u32 	%r312, [%rd6+312];
	xor.b32  	%r331, %r331, %r312;
	ld.global.u32 	%r313, [%rd6+316];
	xor.b32  	%r330, %r330, %r313;
$L__BB0_38:
	add.s32 	%r329, %r329, 16;
	setp.ne.s32 	%p21, %r329, 32;
	@%p21 bra 	$L__BB0_6;
	mad.lo.s32 	%r314, %r323, -31, %r11;
	add.s32 	%r323, %r314, 1;
	setp.ne.s32 	%p22, %r323, 5;
	@%p22 bra 	$L__BB0_5;
	st.global.u32 	[%rd2+4], %r334;
	st.global.u32 	[%rd2+8], %r333;
	st.global.u32 	[%rd2+12], %r332;
	st.global.u32 	[%rd2+16], %r331;
	st.global.u32 	[%rd2+20], %r330;
	add.s32 	%r317, %r317, 1;
	setp.lt.u32 	%p23, %r317, %r2;
	@%p23 bra 	$L__BB0_4;
$L__BB0_41:
	shr.u64 	%rd7, %rd28, 2;
	add.s32 	%r316, %r316, 1;
	setp.gt.u64 	%p24, %rd28, 3;
	mov.u64 	%rd28, %rd7;
	@%p24 bra 	$L__BB0_2;
$L__BB0_42:
	cvta.to.global.u64 	%rd19, %rd8;
	cvta.to.global.u64 	%rd20, %rd9;
	cvta.to.global.u64 	%rd21, %rd10;
	mov.b32 	%r315, 0;
	st.global.v2.u32 	[%rd2+24], {%r315, %r315};
	st.global.u32 	[%rd2+32], %r315;
	mov.b64 	%rd22, 0;
	st.global.u64 	[%rd2+40], %rd22;
	shl.b64 	%rd23, %rd1, 3;
	add.s64 	%rd24, %rd19, %rd23;
	st.global.u64 	[%rd24], %rd22;
	add.s64 	%rd25, %rd20, %rd23;
	st.global.u64 	[%rd25], %rd22;
	add.s64 	%rd26, %rd21, %rd23;
	mov.b64 	%rd27, 4607182418800017408;
	st.global.u64 	[%rd26], %rd27;
	ret;

}
	// .globl	_Z2piPdP17curandStateXORWOWS_S_i
.visible .entry _Z2piPdP17curandStateXORWOWS_S_i(
	.param .u64 .ptr .align 1 _Z2piPdP17curandStateXORWOWS_S_i_param_0,
	.param .u64 .ptr .align 1 _Z2piPdP17curandStateXORWOWS_S_i_param_1,
	.param .u64 .ptr .align 1 _Z2piPdP17curandStateXORWOWS_S_i_param_2,
	.param .u64 .ptr .align 1 _Z2piPdP17curandStateXORWOWS_S_i_param_3,
	.param .u32 _Z2piPdP17curandStateXORWOWS_S_i_param_4
)
{
	.reg .pred 	%p<5>;
	.reg .b32 	%r<108>;
	.reg .b32 	%f<2>;
	.reg .b64 	%rd<29>;
	.reg .b64 	%fd<58>;

	ld.param.u64 	%rd5, [_Z2piPdP17curandStateXORWOWS_S_i_param_1];
	ld.param.u64 	%rd3, [_Z2piPdP17curandStateXORWOWS_S_i_param_2];
	ld.param.u64 	%rd4, [_Z2piPdP17curandStateXORWOWS_S_i_param_3];
	ld.param.u32 	%r44, [_Z2piPdP17curandStateXORWOWS_S_i_param_4];
	cvta.to.global.u64 	%rd6, %rd4;
	cvta.to.global.u64 	%rd7, %rd3;
	cvta.to.global.u64 	%rd8, %rd5;
	mov.u32 	%r45, %ctaid.x;
	mov.u32 	%r46, %ntid.x;
	mov.u32 	%r47, %tid.x;
	mad.lo.s32 	%r1, %r45, %r46, %r47;
	mul.wide.s32 	%rd9, %r1, 48;
	add.s64 	%rd1, %rd8, %rd9;
	ld.global.v2.u32 	{%r2, %r106}, [%rd1];
	ld.global.v2.u32 	{%r105, %r104}, [%rd1+8];
	ld.global.v2.u32 	{%r103, %r102}, [%rd1+16];
	ld.global.v2.u32 	{%r8, %r9}, [%rd1+24];
	ld.global.f32 	%f1, [%rd1+32];
	ld.global.f64 	%fd1, [%rd1+40];
	mul.wide.s32 	%rd10, %r1, 8;
	add.s64 	%rd11, %rd7, %rd10;
	ld.global.f64 	%fd51, [%rd11];
	add.s64 	%rd12, %rd6, %rd10;
	ld.global.f64 	%fd54, [%rd12];
	setp.lt.s32 	%p1, %r44, 1;
	mov.f64 	%fd57, 0d0000000000000000;
	mov.u32 	%r107, %r2;
	@%p1 bra 	$L__BB1_8;
	mul.f64 	%fd21, %fd51, %fd51;
	mov.f64 	%fd22, 0d3FF0000000000000;
	sub.f64 	%fd23, %fd22, %fd21;
	mul.f64 	%fd48, %fd23, 0d3FE8000000000000;
	mad.lo.s32 	%r107, %r44, 1449748, %r2;
	neg.s32 	%r89, %r44;
	add.s32 	%r87, %r2, 1449748;
	mov.b32 	%r101, 0;
	mov.f64 	%fd57, 0d0000000000000000;
	mov.b32 	%r90, 1;
	mov.b32 	%r88, -1;
	mov.u32 	%r100, %r101;
	mov.u32 	%r93, %r105;
	mov.u32 	%r94, %r104;
	mov.u32 	%r95, %r103;
	mov.u32 	%r97, %r106;
$L__BB1_2:
	mov.u32 	%r106, %r102;
	shr.u32 	%r51, %r97, 2;
	xor.b32  	%r52, %r51, %r97;
	shl.b32 	%r53, %r106, 4;
	shl.b32 	%r54, %r52, 1;
	xor.b32  	%r55, %r53, %r54;
	xor.b32  	%r56, %r55, %r106;
	xor.b32  	%r105, %r56, %r52;
	add.s32 	%r57, %r87, %r105;
	add.s32 	%r58, %r57, -1087311;
	shr.u32 	%r59, %r93, 2;
	xor.b32  	%r60, %r59, %r93;
	shl.b32 	%r61, %r105, 4;
	shl.b32 	%r62, %r60, 1;
	xor.b32  	%r63, %r62, %r61;
	xor.b32  	%r64, %r63, %r60;
	xor.b32  	%r104, %r64, %r105;
	add.s32 	%r65, %r87, %r104;
	add.s32 	%r66, %r65, -724874;
	cvt.u64.u32 	%rd13, %r58;
	mul.wide.u32 	%rd14, %r66, 2097152;
	xor.b64  	%rd15, %rd14, %rd13;
	cvt.rn.f64.u64 	%fd24, %rd15;
	fma.rn.f64 	%fd25, %fd24, 0d3CA0000000000000, 0d3C90000000000000;
	fma.rn.f64 	%fd26, %fd25, 0d4000000000000000, 0dBFF0000000000000;
	fma.rn.f64 	%fd9, %fd54, %fd26, %fd51;
	mul.f64 	%fd27, %fd9, %fd9;
	mov.f64 	%fd28, 0d3FF0000000000000;
	sub.f64 	%fd29, %fd28, %fd27;
	mul.f64 	%fd10, %fd29, 0d3FE8000000000000;
	shr.u32 	%r67, %r94, 2;
	xor.b32  	%r68, %r67, %r94;
	shl.b32 	%r69, %r104, 4;
	shl.b32 	%r70, %r68, 1;
	xor.b32  	%r71, %r70, %r69;
	xor.b32  	%r72, %r71, %r68;
	xor.b32  	%r103, %r72, %r104;
	add.s32 	%r73, %r87, %r103;
	add.s32 	%r74, %r73, -362437;
	shr.u32 	%r75, %r95, 2;
	xor.b32  	%r76, %r75, %r95;
	shl.b32 	%r77, %r103, 4;
	shl.b32 	%r78, %r76, 1;
	xor.b32  	%r79, %r78, %r77;
	xor.b32  	%r80, %r79, %r76;
	xor.b32  	%r102, %r80, %r103;
	add.s32 	%r81, %r87, %r102;
	cvt.u64.u32 	%rd16, %r74;
	mul.wide.u32 	%rd17, %r81, 2097152;
	xor.b64  	%rd18, %rd17, %rd16;
	cvt.rn.f64.u64 	%fd30, %rd18;
	fma.rn.f64 	%fd31, %fd30, 0d3CA0000000000000, 0d3C90000000000000;
	div.rn.f64 	%fd32, %fd10, %fd48;
	setp.geu.f64 	%p2, %fd31, %fd32;
	@%p2 bra 	$L__BB1_4;
	add.s32 	%r100, %r100, 1;
	mov.f64 	%fd51, %fd9;
	mov.f64 	%fd48, %fd10;
	bra.uni 	$L__BB1_5;
$L__BB1_4:
	add.s32 	%r101, %r101, 1;
$L__BB1_5:
	mul.f64 	%fd33, %fd51, %fd51;
	mov.f64 	%fd34, 0d3FF0000000000000;
	sub.f64 	%fd35, %fd34, %fd33;
	sqrt.rn.f64 	%fd36, %fd35;
	div.rn.f64 	%fd37, %fd36, %fd48;
	add.f64 	%fd57, %fd57, %fd37;
	mul.hi.u32 	%r82, %r90, 1374389535;
	shr.u32 	%r83, %r82, 5;
	mad.lo.s32 	%r84, %r83, 100, %r88;
	setp.ne.s32 	%p3, %r84, 0;
	@%p3 bra 	$L__BB1_7;
	cvt.rn.f64.s32 	%fd38, %r100;
	add.s32 	%r86, %r101, %r100;
	cvt.rn.f64.s32 	%fd39, %r86;
	div.rn.f64 	%fd40, %fd38, %fd39;
	add.f64 	%fd41, %fd40, %fd40;
	max.f64 	%fd42, %fd41, 0d3FECCCCCCCCCCCCD;
	min.f64 	%fd43, %fd42, 0d3FF199999999999A;
	mul.f64 	%fd54, %fd54, %fd43;
	mov.b32 	%r100, 0;
	mov.u32 	%r101, %r100;
$L__BB1_7:
	add.s32 	%r90, %r90, 1;
	add.s32 	%r89, %r89, 1;
	setp.ne.s32 	%p4, %r89, 0;
	add.s32 	%r88, %r88, -1;
	add.s32 	%r87, %r87, 1449748;
	mov.u32 	%r93, %r105;
	mov.u32 	%r94, %r104;
	mov.u32 	%r95, %r103;
	mov.u32 	%r97, %r106;
	@%p4 bra 	$L__BB1_2;
$L__BB1_8:
	ld.param.u64 	%rd28, [_Z2piPdP17curandStateXORWOWS_S_i_param_3];
	ld.param.u64 	%rd27, [_Z2piPdP17curandStateXORWOWS_S_i_param_2];
	ld.param.u64 	%rd26, [_Z2piPdP17curandStateXORWOWS_S_i_param_0];
	cvta.to.global.u64 	%rd19, %rd26;
	st.global.v2.u32 	[%rd1], {%r107, %r106};
	st.global.v2.u32 	[%rd1+8], {%r105, %r104};
	st.global.v2.u32 	[%rd1+16], {%r103, %r102};
	st.global.v2.u32 	[%rd1+24], {%r8, %r9};
	st.global.f32 	[%rd1+32], %f1;
	st.global.f64 	[%rd1+40], %fd1;
	cvta.to.global.u64 	%rd20, %rd27;
	mul.wide.s32 	%rd21, %r1, 8;
	add.s64 	%rd22, %rd20, %rd21;
	st.global.f64 	[%rd22], %fd51;
	cvta.to.global.u64 	%rd23, %rd28;
	add.s64 	%rd24, %rd23, %rd21;
	st.global.f64 	[%rd24], %fd54;
	cvt.rn.f64.s32 	%fd44, %r44;
	div.rn.f64 	%fd45, %fd57, %fd44;
	add.s64 	%rd25, %rd19, %rd21;
	ld.global.f64 	%fd46, [%rd25];
	add.f64 	%fd47, %fd45, %fd46;
	st.global.f64 	[%rd25], %fd47;
	ret;

}


// ===== COMPILED SASS (sm_100) =====

	.target	sm_100

	.elftype	@"ET_EXEC"


//--------------------- .note.nv.tkinfo           --------------------------
	.section	.note.nv.tkinfo,"",@"SHT_NOTE"
	.sectionflags	@"SHF_NOTE_NV_TKINFO"
	.tkinfo
        /*0018*/ 	.word	0x00000002
        /*0030*/ 	.string	""
        /*0030*/ 	.string	"ptxas"
        /*0030*/ 	.string	"Cuda compilation tools, release 13.0, V13.0.88"
        /*0030*/ 	.string	"Build cuda_13.0.r13.0/compiler.36424714_0"
        /*0030*/ 	.string	"-arch sm_100 -m 64 "



//--------------------- .note.nv.cuinfo           --------------------------
	.section	.note.nv.cuinfo,"",@"SHT_NOTE"
	.sectionflags	@"SHF_NOTE_NV_CUINFO"
        /*0018*/ 	.short	0x0002
        /*001a*/ 	.short	0x0064
        /*001c*/ 	.short	0x0082
	.zero		2


//--------------------- .nv.info                  --------------------------
	.section	.nv.info,"",@"SHT_CUDA_INFO"
	.align	4


	//----- nvinfo : EIATTR_REGCOUNT
	.align		4
        /*0000*/ 	.byte	0x04, 0x2f
        /*0002*/ 	.short	(.L_10 - .L_9)
	.align		4
.L_9:
        /*0004*/ 	.word	index@(_Z11initThreadsPdP17curandStateXORWOWS_S_)
        /*0008*/ 	.word	0x00000020


	//----- nvinfo : EIATTR_FRAME_SIZE
	.align		4
.L_10:
        /*000c*/ 	.byte	0x04, 0x11
        /*000e*/ 	.short	(.L_12 - .L_11)
	.align		4
.L_11:
        /*0010*/ 	.word	index@(_Z11initThreadsPdP17curandStateXORWOWS_S_)
        /*0014*/ 	.word	0x00000000


	//----- nvinfo : EIATTR_REGCOUNT
	.align		4
.L_12:
        /*0018*/ 	.byte	0x04, 0x2f
        /*001a*/ 	.short	(.L_14 - .L_13)
	.align		4
.L_13:
        /*001c*/ 	.word	index@(_Z2piPdP17curandStateXORWOWS_S_i)
        /*0020*/ 	.word	0x00000036


	//----- nvinfo : EIATTR_FRAME_SIZE
	.align		4
.L_14:
        /*0024*/ 	.byte	0x04, 0x11
        /*0026*/ 	.short	(.L_16 - .L_15)
	.align		4
.L_15:
        /*0028*/ 	.word	index@($__internal_1_$__cuda_sm20_dsqrt_rn_f64_mediumpath_v1)
        /*002c*/ 	.word	0x00000000


	//----- nvinfo : EIATTR_FRAME_SIZE
	.align		4
.L_16:
        /*0030*/ 	.byte	0x04, 0x11
        /*0032*/ 	.short	(.L_18 - .L_17)
	.align		4
.L_17:
        /*0034*/ 	.word	index@($__internal_0_$__cuda_sm20_div_rn_f64_full)
        /*0038*/ 	.word	0x00000000


	//----- nvinfo : EIATTR_FRAME_SIZE
	.align		4
.L_18:
        /*003c*/ 	.byte	0x04, 0x11
        /*003e*/ 	.short	(.L_20 - .L_19)
	.align		4
.L_19:
        /*0040*/ 	.word	index@(_Z2piPdP17curandStateXORWOWS_S_i)
        /*0044*/ 	.word	0x00000000


	//----- nvinfo : EIATTR_MIN_STACK_SIZE
	.align		4
.L_20:
        /*0048*/ 	.byte	0x04, 0x12
        /*004a*/ 	.short	(.L_22 - .L_21)
	.align		4
.L_21:
        /*004c*/ 	.word	index@(_Z2piPdP17curandStateXORWOWS_S_i)
        /*0050*/ 	.word	0x00000000


	//----- nvinfo : EIATTR_MIN_STACK_SIZE
	.align		4
.L_22:
        /*0054*/ 	.byte	0x04, 0x12
        /*0056*/ 	.short	(.L_24 - .L_23)
	.align		4
.L_23:
        /*0058*/ 	.word	index@(_Z11initThreadsPdP17curandStateXORWOWS_S_)
        /*005c*/ 	.word	0x00000000
.L_24:


//--------------------- .nv.compat                --------------------------
	.section	.nv.compat,"",@"SHT_CUDA_COMPAT_INFO"
	.align	4
        /*0000*/ 	.byte	0x02, 0x09, 0x00, 0x00, 0x02, 0x02, 0x01, 0x00, 0x02, 0x05, 0x05, 0x00, 0x03, 0x07, 0x01, 0x01
        /*0010*/ 	.byte	0x02, 0x03, 0x00, 0x00, 0x02, 0x06, 0x01, 0x00, 0x04, 0x0b, 0x08, 0x00, 0x01, 0x00, 0x00, 0x00
        /*0020*/ 	.byte	0x00, 0x00, 0x00, 0x00


//--------------------- .nv.info._Z2piPdP17curandStateXORWOWS_S_i --------------------------
	.section	.nv.info._Z2piPdP17curandStateXORWOWS_S_i,"",@"SHT_CUDA_INFO"
	.sectionflags	@""
	.align	4


	//----- nvinfo : EIATTR_CUDA_API_VERSION
	.align		4
        /*0000*/ 	.byte	0x04, 0x37
        /*0002*/ 	.short	(.L_26 - .L_25)
.L_25:
        /*0004*/ 	.word	0x00000082


	//----- nvinfo : EIATTR_KPARAM_INFO
	.align		4
.L_26:
        /*0008*/ 	.byte	0x04, 0x17
        /*000a*/ 	.short	(.L_28 - .L_27)
.L_27:
        /*000c*/ 	.word	0x00000000
        /*0010*/ 	.short	0x0004
        /*0012*/ 	.short	0x0020
        /*0014*/ 	.byte	0x00, 0xf0, 0x11, 0x00


	//----- nvinfo : EIATTR_KPARAM_INFO
	.align		4
.L_28:
        /*0018*/ 	.byte	0x04, 0x17
        /*001a*/ 	.short	(.L_30 - .L_29)
.L_29:
        /*001c*/ 	.word	0x00000000
        /*0020*/ 	.short	0x0003
        /*0022*/ 	.short	0x0018
        /*0024*/ 	.byte	0x00, 0xf5, 0x21, 0x00


	//----- nvinfo : EIATTR_KPARAM_INFO
	.align		4
.L_30:
        /*0028*/ 	.byte	0x04, 0x17
        /*002a*/ 	.short	(.L_32 - .L_31)
.L_31:
        /*002c*/ 	.word	0x00000000
        /*0030*/ 	.short	0x0002
        /*0032*/ 	.short	0x0010
        /*0034*/ 	.byte	0x00, 0xf5, 0x21, 0x00


	//----- nvinfo : EIATTR_KPARAM_INFO
	.align		4
.L_32:
        /*0038*/ 	.byte	0x04, 0x17
        /*003a*/ 	.short	(.L_34 - .L_33)
.L_33:
        /*003c*/ 	.word	0x00000000
        /*0040*/ 	.short	0x0001
        /*0042*/ 	.short	0x0008
        /*0044*/ 	.byte	0x00, 0xf5, 0x21, 0x00


	//----- nvinfo : EIATTR_KPARAM_INFO
	.align		4
.L_34:
        /*0048*/ 	.byte	0x04, 0x17
        /*004a*/ 	.short	(.L_36 - .L_35)
.L_35:
        /*004c*/ 	.word	0x00000000
        /*0050*/ 	.short	0x0000
        /*0052*/ 	.short	0x0000
        /*0054*/ 	.byte	0x00, 0xf5, 0x21, 0x00


	//----- nvinfo : EIATTR_SPARSE_MMA_MASK
	.align		4
.L_36:
        /*0058*/ 	.byte	0x03, 0x50
        /*005a*/ 	.short	0x0000


	//----- nvinfo : EIATTR_MAXREG_COUNT
	.align		4
        /*005c*/ 	.byte	0x03, 0x1b
        /*005e*/ 	.short	0x00ff


	//----- nvinfo : EIATTR_MERCURY_ISA_VERSION
	.align		4
        /*0060*/ 	.byte	0x03, 0x5f
        /*0062*/ 	.short	0x0101


	//----- nvinfo : EIATTR_VRC_CTA_INIT_COUNT
	.align		4
        /*0064*/ 	.byte	0x02, 0x4a
	.zero		1
	.zero		1


	//----- nvinfo : EIATTR_EXIT_INSTR_OFFSETS
	.align		4
        /*0068*/ 	.byte	0x04, 0x1c
        /*006a*/ 	.short	(.L_38 - .L_37)


	//   ....[0]....
.L_37:
        /*006c*/ 	.word	0x00001060


	//----- nvinfo : EIATTR_CRS_STACK_SIZE
	.align		4
.L_38:
        /*0070*/ 	.byte	0x04, 0x1e
        /*0072*/ 	.short	(.L_40 - .L_39)
.L_39:
        /*0074*/ 	.word	0x00000000


	//----- nvinfo : EIATTR_CBANK_PARAM_SIZE
	.align		4
.L_40:
        /*0078*/ 	.byte	0x03, 0x19
        /*007a*/ 	.short	0x0024


	//----- nvinfo : EIATTR_PARAM_CBANK
	.align		4
        /*007c*/ 	.byte	0x04, 0x0a
        /*007e*/ 	.short	(.L_42 - .L_41)
	.align		4
.L_41:
        /*0080*/ 	.word	index@(.nv.constant0._Z2piPdP17curandStateXORWOWS_S_i)
        /*0084*/ 	.short	0x0380
        /*0086*/ 	.short	0x0024


	//----- nvinfo : EIATTR_SW_WAR
	.align		4
.L_42:
        /*0088*/ 	.byte	0x04, 0x36
        /*008a*/ 	.short	(.L_44 - .L_43)
.L_43:
        /*008c*/ 	.word	0x00000008
.L_44:


//--------------------- .nv.info._Z11initThreadsPdP17curandStateXORWOWS_S_ --------------------------
	.section	.nv.info._Z11initThreadsPdP17curandStateXORWOWS_S_,"",@"SHT_CUDA_INFO"
	.sectionflags	@""
	.align	4


	//----- nvinfo : EIATTR_CUDA_API_VERSION
	.align		4
        /*0000*/ 	.byte	0x04, 0x37
        /*0002*/ 	.short	(.L_46 - .L_45)
.L_45:
        /*0004*/ 	.word	0x00000082


	//----- nvinfo : EIATTR_KPARAM_INFO
	.align		4
.L_46:
        /*0008*/ 	.byte	0x04, 0x17
        /*000a*/ 	.short	(.L_48 - .L_47)
.L_47:
        /*000c*/ 	.word	0x00000000
        /*0010*/ 	.short	0x0003
        /*0012*/ 	.short	0x0018
        /*0014*/ 	.byte	0x00, 0xf5, 0x21, 0x00


	//----- nvinfo : EIATTR_KPARAM_INFO
	.align		4
.L_48:
        /*0018*/ 	.byte	0x04, 0x17
        /*001a*/ 	.short	(.L_50 - .L_49)
.L_49:
        /*001c*/ 	.word	0x00000000
        /*0020*/ 	.short	0x0002
        /*0022*/ 	.short	0x0010
        /*0024*/ 	.byte	0x00, 0xf5, 0x21, 0x00


	//----- nvinfo : EIATTR_KPARAM_INFO
	.align		4
.L_50:
        /*0028*/ 	.byte	0x04, 0x17
        /*002a*/ 	.short	(.L_52 - .L_51)
.L_51:
        /*002c*/ 	.word	0x00000000
        /*0030*/ 	.short	0x0001
        /*0032*/ 	.short	0x0008
        /*0034*/ 	.byte	0x00, 0xf5, 0x21, 0x00


	//----- nvinfo : EIATTR_KPARAM_INFO
	.align		4
.L_52:
        /*0038*/ 	.byte	0x04, 0x17
        /*003a*/ 	.short	(.L_54 - .L_53)
.L_53:
        /*003c*/ 	.word	0x00000000
        /*0040*/ 	.short	0x0000
        /*0042*/ 	.short	0x0000
        /*0044*/ 	.byte	0x00, 0xf5, 0x21, 0x00


	//----- nvinfo : EIATTR_SPARSE_MMA_MASK
	.align		4
.L_54:
        /*0048*/ 	.byte	0x03, 0x50
        /*004a*/ 	.short	0x0000


	//----- nvinfo : EIATTR_MAXREG_COUNT
	.align		4
        /*004c*/ 	.byte	0x03, 0x1b
        /*004e*/ 	.short	0x00ff


	//----- nvinfo : EIATTR_MERCURY_ISA_VERSION
	.align		4
        /*0050*/ 	.byte	0x03, 0x5f
        /*0052*/ 	.short	0x0101


	//----- nvinfo : EIATTR_VRC_CTA_INIT_COUNT
	.align		4
        /*0054*/ 	.byte	0x02, 0x4a
	.zero		1
	.zero		1


	//----- nvinfo : EIATTR_EXIT_INSTR_OFFSETS
	.align		4
        /*0058*/ 	.byte	0x04, 0x1c
        /*005a*/ 	.short	(.L_56 - .L_55)


	//   ....[0]....
.L_55:
        /*005c*/ 	.word	0x00001040


	//----- nvinfo : EIATTR_CRS_STACK_SIZE
	.align		4
.L_56:
        /*0060*/ 	.byte	0x04, 0x1e
        /*0062*/ 	.short	(.L_58 - .L_57)
.L_57:
        /*0064*/ 	.word	0x00000000


	//----- nvinfo : EIATTR_CBANK_PARAM_SIZE
	.align		4
.L_58:
        /*0068*/ 	.byte	0x03, 0x19
        /*006a*/ 	.short	0x0020


	//----- nvinfo : EIATTR_PARAM_CBANK
	.align		4
        /*006c*/ 	.byte	0x04, 0x0a
        /*006e*/ 	.short	(.L_60 - .L_59)
	.align		4
.L_59:
        /*0070*/ 	.word	index@(.nv.constant0._Z11initThreadsPdP17curandStateXORWOWS_S_)
        /*0074*/ 	.short	0x0380
        /*0076*/ 	.short	0x0020


	//----- nvinfo : EIATTR_SW_WAR
	.align		4
.L_60:
        /*0078*/ 	.byte	0x04, 0x36
        /*007a*/ 	.short	(.L_62 - .L_61)
.L_61:
        /*007c*/ 	.word	0x00000008
.L_62:


//--------------------- .nv.callgraph             --------------------------
	.section	.nv.callgraph,"",@"SHT_CUDA_CALLGRAPH"
	.align	4
	.sectionentsize	8
	.align		4
        /*0000*/ 	.word	0x00000000
	.align		4
        /*0004*/ 	.word	0xffffffff
	.align		4
        /*0008*/ 	.word	0x00000000
	.align		4
        /*000c*/ 	.word	0xfffffffe
	.align		4
        /*0010*/ 	.word	0x00000000
	.align		4
        /*0014*/ 	.word	0xfffffffd
	.align		4
        /*0018*/ 	.word	0x00000000
	.align		4
        /*001c*/ 	.word	0xfffffffc


//--------------------- .nv.constant4             --------------------------
	.section	.nv.constant4,"a",@progbits
	.align	8
	.align		8
.nv.constant4:
        /*0000*/ 	.dword	precalc_xorwow_matrix
	.align		8
        /*0008*/ 	.dword	precalc_xorwow_offset_matrix
	.align		8
        /*0010*/ 	.dword	mrg32k3aM1
	.align		8
        /*0018*/ 	.dword	mrg32k3aM2
	.align		8
        /*0020*/ 	.dword	mrg32k3aM1SubSeq
	.align		8
        /*0028*/ 	.dword	mrg32k3aM2SubSeq
	.align		8
        /*0030*/ 	.dword	mrg32k3aM1Seq
	.align		8
        /*0038*/ 	.dword	mrg32k3aM2Seq


//--------------------- .nv.constant3             --------------------------
	.section	.nv.constant3,"a",@progbits
	.align	8
.nv.constant3:
	.type		__cr_lgamma_table,@object
	.size		__cr_lgamma_table,(.L_8 - __cr_lgamma_table)
__cr_lgamma_table:
        /*0000*/ 	.byte	0x00, 0x00, 0x00, 0x00, 0x00, 0x00, 0x00, 0x00, 0x00, 0x00, 0x00, 0x00, 0x00, 0x00, 0x00, 0x00
        /*0010*/ 	.byte	0xef, 0x39, 0xfa, 0xfe, 0x42, 0x2e, 0xe6, 0x3f, 0x02, 0x20, 0x2a, 0xfa, 0x0b, 0xab, 0xfc, 0x3f
        /*0020*/ 	.byte	0xf9, 0x2c, 0x92, 0x7c, 0xa7, 0x6c, 0x09, 0x40, 0xc9, 0x79, 0x44, 0x3c, 0x64, 0x26, 0x13, 0x40
        /*0030*/ 	.byte	0xca, 0x01, 0xcf, 0x3a, 0x27, 0x51, 0x1a, 0x40, 0x30, 0xcc, 0x2d, 0xf3, 0xe1, 0x0c, 0x21, 0x40
        /*0040*/ 	.byte	0x0d, 0xb7, 0xfc, 0x82, 0x8e, 0x35, 0x25, 0x40
.L_8:


//--------------------- .text._Z2piPdP17curandStateXORWOWS_S_i --------------------------
	.section	.text._Z2piPdP17curandStateXORWOWS_S_i,"ax",@progbits
	.align	128
        .global         _Z2piPdP17curandStateXORWOWS_S_i
        .type           _Z2piPdP17curandStateXORWOWS_S_i,@function
        .size           _Z2piPdP17curandStateXORWOWS_S_i,(.L_x_33 - _Z2piPdP17curandStateXORWOWS_S_i)
        .other          _Z2piPdP17curandStateXORWOWS_S_i,@"STO_CUDA_ENTRY STV_DEFAULT"
_Z2piPdP17curandStateXORWOWS_S_i:
.text._Z2piPdP17curandStateXORWOWS_S_i:
[----:B------:R-:W-:Y:S01]  /*0000*/  LDC R1, c[0x0][0x37c] ;  /* 0x0000df00ff017b82 */ /* 0x000fe20000000800 */
[----:B------:R-:W0:Y:S07]  /*0010*/  S2R R3, SR_TID.X ;  /* 0x0000000000037919 */ /* 0x000e2e0000002100 */
[----:B------:R-:W0:Y:S01]  /*0020*/  S2UR UR4, SR_CTAID.X ;  /* 0x00000000000479c3 */ /* 0x000e220000002500 */
[----:B------:R-:W1:Y:S07]  /*0030*/  LDCU.64 UR10, c[0x0][0x358] ;  /* 0x00006b00ff0a77ac */ /* 0x000e6e0008000a00 */
[----:B------:R-:W0:Y:S08]  /*0040*/  LDC R0, c[0x0][0x360] ;  /* 0x0000d800ff007b82 */ /* 0x000e300000000800 */
[----:B------:R-:W2:Y:S08]  /*0050*/  LDC.64 R32, c[0x0][0x390] ;  /* 0x0000e400ff207b82 */ /* 0x000eb00000000a00 */
[----:B------:R-:W3:Y:S08]  /*0060*/  LDC.64 R34, c[0x0][0x398] ;  /* 0x0000e600ff227b82 */ /* 0x000ef00000000a00 */
[----:B------:R-:W4:Y:S01]  /*0070*/  LDC.64 R30, c[0x0][0x388] ;  /* 0x0000e200ff1e7b82 */ /* 0x000f220000000a00 */
[----:B0-----:R-:W-:-:S04]  /*0080*/  IMAD R0, R0, UR4, R3 ;  /* 0x0000000400007c24 */ /* 0x001fc8000f8e0203 */
[----:B--2---:R-:W-:-:S03]  /*0090*/  IMAD.WIDE R32, R0, 0x8, R32 ;  /* 0x0000000800207825 */ /* 0x004fc600078e0220 */
[----:B------:R-:W0:Y:S03]  /*00a0*/  LDC R5, c[0x0][0x3a0] ;  /* 0x0000e800ff057b82 */ /* 0x000e260000000800 */
[----:B-1----:R-:W5:Y:S01]  /*00b0*/  LDG.E.64 R32, desc[UR10][R32.64] ;  /* 0x0000000a20207981 */ /* 0x002f62000c1e1b00 */
[----:B---3--:R-:W-:-:S06]  /*00c0*/  IMAD.WIDE R34, R0, 0x8, R34 ;  /* 0x0000000800227825 */ /* 0x008fcc00078e0222 */
[----:B------:R-:W5:Y:S01]  /*00d0*/  LDG.E.64 R34, desc[UR10][R34.64] ;  /* 0x0000000a22227981 */ /* 0x000f62000c1e1b00 */
[----:B----4-:R-:W-:-:S05]  /*00e0*/  IMAD.WIDE R30, R0, 0x30, R30 ;  /* 0x00000030001e7825 */ /* 0x010fca00078e021e */
[----:B------:R1:W5:Y:S04]  /*00f0*/  LDG.E.64 R46, desc[UR10][R30.64] ;  /* 0x0000000a1e2e7981 */ /* 0x000368000c1e1b00 */
[----:B------:R1:W5:Y:S04]  /*0100*/  LDG.E R2, desc[UR10][R30.64+0x20] ;  /* 0x0000200a1e027981 */ /* 0x000368000c1e1900 */
[----:B------:R1:W5:Y:S04]  /*0110*/  LDG.E.64 R36, desc[UR10][R30.64+0x28] ;  /* 0x0000280a1e247981 */ /* 0x000368000c1e1b00 */
[----:B------:R1:W5:Y:S04]  /*0120*/  LDG.E.64 R38, desc[UR10][R30.64+0x8] ;  /* 0x0000080a1e267981 */ /* 0x000368000c1e1b00 */
[----:B------:R1:W5:Y:S04]  /*0130*/  LDG.E.64 R40, desc[UR10][R30.64+0x10] ;  /* 0x0000100a1e287981 */ /* 0x000368000c1e1b00 */
[----:B------:R1:W5:Y:S01]  /*0140*/  LDG.E.64 R42, desc[UR10][R30.64+0x18] ;  /* 0x0000180a1e2a7981 */ /* 0x000362000c1e1b00 */
[----:B0-----:R-:W-:-:S02]  /*0150*/  ISETP.GE.AND P0, PT, R5, 0x1, PT ;  /* 0x000000010500780c */ /* 0x001fc40003f06270 */
[----:B------:R-:W-:-:S11]  /*0160*/  CS2R R44, SRZ ;  /* 0x00000000002c7805 */ /* 0x000fd6000001ff00 */
[----:B-1----:R-:W-:Y:S05]  /*0170*/  @!P0 BRA `(.L_x_0) ;  /* 0x0000000c000c8947 */ /* 0x002fea0003800000 */
[----:B-----5:R-:W-:Y:S01]  /*0180*/  DFMA R8, -R32, R32, 1 ;  /* 0x3ff000002008742b */ /* 0x020fe20000000120 */
[----:B------:R-:W-:Y:S01]  /*0190*/  VIADD R3, R46, 0x161f14 ;  /* 0x00161f142e037836 */ /* 0x000fe20000000000 */
[----:B------:R-:W-:Y:S01]  /*01a0*/  CS2R R6, SRZ ;  /* 0x0000000000067805 */ /* 0x000fe2000001ff00 */
[----:B------:R-:W-:Y:S01]  /*01b0*/  IMAD R46, R5, 0x161f14, R46 ;  /* 0x00161f14052e7824 */ /* 0x000fe200078e022e */
[----:B------:R-:W-:Y:S01]  /*01c0*/  CS2R R44, SRZ ;  /* 0x00000000002c7805 */ /* 0x000fe2000001ff00 */
[----:B------:R-:W-:Y:S01]  /*01d0*/  IMAD.MOV.U32 R4, RZ, RZ, R39 ;  /* 0x000000ffff047224 */ /* 0x000fe200078e0027 */
[----:B------:R-:W-:Y:S01]  /*01e0*/  UMOV UR7, 0x1 ;  /* 0x0000000100077882 */ /* 0x000fe20000000000 */
[----:B------:R-:W-:Y:S01]  /*01f0*/  IMAD.MOV R5, RZ, RZ, -R5 ;  /* 0x000000ffff057224 */ /* 0x000fe200078e0a05 */
[----:B------:R-:W-:Y:S01]  /*0200*/  DMUL R8, R8, 0.75 ;  /* 0x3fe8000008087828 */ /* 0x000fe20000000000 */
[----:B------:R-:W-:-:S10]  /*0210*/  UMOV UR8, 0xffffffff ;  /* 0xffffffff00087882 */ /* 0x000fd40000000000 */
.L_x_10:
[----:B------:R-:W-:Y:S01]  /*0220*/  SHF.R.U32.HI R10, RZ, 0x2, R47 ;  /* 0x00000002ff0a7819 */ /* 0x000fe2000001162f */
[----:B------:R-:W-:Y:S01]  /*0230*/  IMAD.SHL.U32 R12, R41, 0x10, RZ ;  /* 0x00000010290c7824 */ /* 0x000fe200078e00ff */
[----:B------:R-:W-:Y:S01]  /*0240*/  SHF.R.U32.HI R13, RZ, 0x2, R38 ;  /* 0x00000002ff0d7819 */ /* 0x000fe20000011626 */
[----:B------:R-:W-:Y:S01]  /*0250*/  IMAD.MOV.U32 R14, RZ, RZ, 0x0 ;  /* 0x00000000ff0e7424 */ /* 0x000fe200078e00ff */
[----:B------:R-:W-:Y:S01]  /*0260*/  LOP3.LUT R10, R10, R47, RZ, 0x3c, !PT ;  /* 0x0000002f0a0a7212 */ /* 0x000fe200078e3cff */
[----:B------:R-:W-:Y:S01]  /*0270*/  IMAD.MOV.U32 R15, RZ, RZ, 0x3ca00000 ;  /* 0x3ca00000ff0f7424 */ /* 0x000fe200078e00ff */
[----:B------:R-:W-:Y:S01]  /*0280*/  LOP3.LUT R13, R13, R38, RZ, 0x3c, !PT ;  /* 0x000000260d0d7212 */ /* 0x000fe200078e3cff */
[----:B------:R-:W-:Y:S01]  /*0290*/  IMAD.MOV.U32 R22, RZ, RZ, 0x0 ;  /* 0x00000000ff167424 */ /* 0x000fe200078e00ff */
[----:B------:R-:W-:Y:S01]  /*02a0*/  BSSY.RECONVERGENT B0, `(.L_x_1) ;  /* 0x000003e000007945 */ /* 0x000fe20003800200 */
[----:B------:R-:W-:Y:S02]  /*02b0*/  IMAD.SHL.U32 R11, R10, 0x2, RZ ;  /* 0x000000020a0b7824 */ /* 0x000fe400078e00ff */
[----:B------:R-:W-:-:S02]  /*02c0*/  IMAD.MOV.U32 R23, RZ, RZ, 0x40000000 ;  /* 0x40000000ff177424 */ /* 0x000fc400078e00ff */
[----:B------:R-:W-:Y:S01]  /*02d0*/  IMAD.MOV.U32 R47, RZ, RZ, R41 ;  /* 0x000000ffff2f7224 */ /* 0x000fe200078e0029 */
[----:B------:R-:W-:-:S04]  /*02e0*/  LOP3.LUT R11, R41, R12, R11, 0x96, !PT ;  /* 0x0000000c290b7212 */ /* 0x000fc800078e960b */
[----:B------:R-:W-:Y:S01]  /*02f0*/  LOP3.LUT R38, R11, R10, RZ, 0x3c, !PT ;  /* 0x0000000a0b267212 */ /* 0x000fe200078e3cff */
[----:B------:R-:W-:-:S03]  /*0300*/  IMAD.SHL.U32 R11, R13, 0x2, RZ ;  /* 0x000000020d0b7824 */ /* 0x000fc600078e00ff */
[----:B------:R-:W-:Y:S01]  /*0310*/  IADD3 R21, PT, PT, R3, -0x10974f, R38 ;  /* 0xffef68b103157810 */ /* 0x000fe20007ffe026 */
[----:B------:R-:W-:-:S05]  /*0320*/  IMAD.SHL.U32 R10, R38, 0x10, RZ ;  /* 0x00000010260a7824 */ /* 0x000fca00078e00ff */
[----:B------:R-:W-:Y:S01]  /*0330*/  LOP3.LUT R11, R13, R11, R10, 0x96, !PT ;  /* 0x0000000b0d0b7212 */ /* 0x000fe200078e960a */
[----:B------:R-:W-:-:S03]  /*0340*/  IMAD.MOV.U32 R10, RZ, RZ, 0x1 ;  /* 0x00000001ff0a7424 */ /* 0x000fc600078e00ff */
[----:B------:R-:W-:Y:S02]  /*0350*/  LOP3.LUT R39, R11, R38, RZ, 0x3c, !PT ;  /* 0x000000260b277212 */ /* 0x000fe400078e3cff */
[----:B------:R-:W0:Y:S02]  /*0360*/  MUFU.RCP64H R11, R9 ;  /* 0x00000009000b7308 */ /* 0x000e240000001800 */
[----:B------:R-:W-:-:S05]  /*0370*/  IADD3 R12, PT, PT, R3, -0xb0f8a, R39 ;  /* 0xfff4f076030c7810 */ /* 0x000fca0007ffe027 */
[----:B------:R-:W-:-:S03]  /*0380*/  IMAD.WIDE.U32 R12, R12, 0x200000, RZ ;  /* 0x002000000c0c7825 */ /* 0x000fc600078e00ff */
[----:B------:R-:W-:Y:S02]  /*0390*/  LOP3.LUT R20, R12, R21, RZ, 0x3c, !PT ;  /* 0x000000150c147212 */ /* 0x000fe400078e3cff */
[----:B------:R-:W-:Y:S01]  /*03a0*/  MOV R21, R13 ;  /* 0x0000000d00157202 */ /* 0x000fe20000000f00 */
[----:B0-----:R-:W-:-:S03]  /*03b0*/  DFMA R16, -R8, R10, 1 ;  /* 0x3ff000000810742b */ /* 0x001fc6000000010a */
[----:B------:R0:W1:Y:S05]  /*03c0*/  I2F.F64.U64 R12, R20 ;  /* 0x00000014000c7312 */ /* 0x00006a0000301800 */
[----:B------:R-:W-:Y:S01]  /*03d0*/  DFMA R18, R16, R16, R16 ;  /* 0x000000101012722b */ /* 0x000fe20000000010 */
[----:B0-----:R-:W-:-:S04]  /*03e0*/  SHF.R.U32.HI R21, RZ, 0x2, R40 ;  /* 0x00000002ff157819 */ /* 0x001fc80000011628 */
[----:B------:R-:W-:Y:S01]  /*03f0*/  LOP3.LUT R21, R21, R40, RZ, 0x3c, !PT ;  /* 0x0000002815157212 */ /* 0x000fe200078e3cff */
[----:B-1----:R-:W-:-:S04]  /*0400*/  DFMA R12, R12, R14, 5.5511151231257827021e-17 ;  /* 0x3c9000000c0c742b */ /* 0x002fc8000000000e */
[----:B------:R-:W-:-:S04]  /*0410*/  IMAD.SHL.U32 R20, R21, 0x2, RZ ;  /* 0x0000000215147824 */ /* 0x000fc800078e00ff */
[----:B------:R-:W-:Y:S01]  /*0420*/  DFMA R16, R12, R22, -1 ;  /* 0xbff000000c10742b */ /* 0x000fe20000000016 */
[----:B------:R-:W-:Y:S01]  /*0430*/  SHF.R.U32.HI R23, RZ, 0x2, R4 ;  /* 0x00000002ff177819 */ /* 0x000fe20000011604 */
[----:B------:R-:W-:-:S03]  /*0440*/  DFMA R12, R10, R18, R10 ;  /* 0x000000120a0c722b */ /* 0x000fc6000000000a */
[----:B------:R-:W-:-:S03]  /*0450*/  LOP3.LUT R23, R23, R4, RZ, 0x3c, !PT ;  /* 0x0000000417177212 */ /* 0x000fc600078e3cff */
[----:B------:R-:W-:Y:S01]  /*0460*/  DFMA R10, R34, R16, R32 ;  /* 0x00000010220a722b */ /* 0x000fe20000000020 */
[----:B------:R-:W-:Y:S01]  /*0470*/  SHF.L.U32 R4, R39, 0x4, RZ ;  /* 0x0000000427047819 */ /* 0x000fe200000006ff */
[----:B------:R-:W-:Y:S01]  /*0480*/  IMAD.SHL.U32 R18, R23, 0x2, RZ ;  /* 0x0000000217127824 */ /* 0x000fe200078e00ff */
[----:B------:R-:W-:-:S04]  /*0490*/  DFMA R16, -R8, R12, 1 ;  /* 0x3ff000000810742b */ /* 0x000fc8000000010c */
[----:B------:R-:W-:Y:S01]  /*04a0*/  LOP3.LUT R4, R23, R18, R4, 0x96, !PT ;  /* 0x0000001217047212 */ /* 0x000fe200078e9604 */
[----:B------:R-:W-:-:S03]  /*04b0*/  DFMA R18, -R10, R10, 1 ;  /* 0x3ff000000a12742b */ /* 0x000fc6000000010a */
[----:B------:R-:W-:Y:S01]  /*04c0*/  DFMA R16, R12, R16, R12 ;  /* 0x000000100c10722b */ /* 0x000fe2000000000c */
[----:B------:R-:W-:-:S04]  /*04d0*/  LOP3.LUT R40, R4, R39, RZ, 0x3c, !PT ;  /* 0x0000002704287212 */ /* 0x000fc800078e3cff */
[----:B------:R-:W-:Y:S01]  /*04e0*/  DMUL R12, R18, 0.75 ;  /* 0x3fe80000120c7828 */ /* 0x000fe20000000000 */
[----:B------:R-:W-:Y:S01]  /*04f0*/  IMAD.SHL.U32 R4, R40, 0x10, RZ ;  /* 0x0000001028047824 */ /* 0x000fe200078e00ff */
[----:B------:R-:W-:-:S04]  /*0500*/  IADD3 R25, PT, PT, R3, -0x587c5, R40 ;  /* 0xfffa783b03197810 */ /* 0x000fc80007ffe028 */
[----:B------:R-:W-:Y:S02]  /*0510*/  LOP3.LUT R21, R21, R20, R4, 0x96, !PT ;  /* 0x0000001415157212 */ /* 0x000fe400078e9604 */
[----:B------:R-:W-:Y:S02]  /*0520*/  DMUL R18, R12, R16 ;  /* 0x000000100c127228 */ /* 0x000fe40000000000 */
[----:B------:R-:W-:Y:S02]  /*0530*/  LOP3.LUT R4, R21, R40, RZ, 0x3c, !PT ;  /* 0x0000002815047212 */ /* 0x000fe400078e3cff */
[----:B------:R-:W-:-:S03]  /*0540*/  FSETP.GEU.AND P1, PT, |R13|, 6.5827683646048100446e-37, PT ;  /* 0x036000000d00780b */ /* 0x000fc60003f2e200 */
[----:B------:R-:W-:Y:S01]  /*0550*/  IMAD.IADD R20, R4, 0x1, R3 ;  /* 0x0000000104147824 */ /* 0x000fe200078e0203 */
[----:B------:R-:W-:Y:S01]  /*0560*/  DFMA R22, -R8, R18, R12 ;  /* 0x000000120816722b */ /* 0x000fe2000000010c */
[----:B------:R-:W-:Y:S02]  /*0570*/  IMAD.MOV.U32 R41, RZ, RZ, R4 ;  /* 0x000000ffff297224 */ /* 0x000fe400078e0004 */
[----:B------:R-:W-:-:S05]  /*0580*/  IMAD.WIDE.U32 R20, R20, 0x200000, RZ ;  /* 0x0020000014147825 */ /* 0x000fca00078e00ff */
[----:B------:R-:W-:Y:S01]  /*0590*/  DFMA R16, R16, R22, R18 ;  /* 0x000000161010722b */ /* 0x000fe20000000012 */
[----:B------:R-:W-:-:S04]  /*05a0*/  LOP3.LUT R20, R20, R25, RZ, 0x3c, !PT ;  /* 0x0000001914147212 */ /* 0x000fc800078e3cff */
[----:B------:R-:W0:Y:S05]  /*05b0*/  I2F.F64.U64 R18, R20 ;  /* 0x0000001400127312 */ /* 0x000e2a0000301800 */
[----:B------:R-:W-:-:S05]  /*05c0*/  FFMA R22, RZ, R9, R17 ;  /* 0x00000009ff167223 */ /* 0x000fca0000000011 */
[----:B------:R-:W-:Y:S01]  /*05d0*/  FSETP.GT.AND P0, PT, |R22|, 1.469367938527859385e-39, PT ;  /* 0x001000001600780b */ /* 0x000fe20003f04200 */
[----:B0-----:R-:W-:-:S12]  /*05e0*/  DFMA R14, R18, R14, 5.5511151231257827021e-17 ;  /* 0x3c900000120e742b */ /* 0x001fd8000000000e */
[----:B------:R-:W-:Y:S05]  /*05f0*/  @P0 BRA P1, `(.L_x_2) ;  /* 0x0000000000200947 */ /* 0x000fea0000800000 */
[----:B------:R-:W-:Y:S01]  /*0600*/  IMAD.MOV.U32 R20, RZ, RZ, R12 ;  /* 0x000000ffff147224 */ /* 0x000fe200078e000c */
[----:B------:R-:W-:Y:S01]  /*0610*/  MOV R21, R13 ;  /* 0x0000000d00157202 */ /* 0x000fe20000000f00 */
[----:B------:R-:W-:Y:S01]  /*0620*/  IMAD.MOV.U32 R18, RZ, RZ, R8 ;  /* 0x000000ffff127224 */ /* 0x000fe200078e0008 */
[----:B------:R-:W-:Y:S01]  /*0630*/  MOV R4, 0x660 ;  /* 0x0000066000047802 */ /* 0x000fe20000000f00 */
[----:B------:R-:W-:-:S07]  /*0640*/  IMAD.MOV.U32 R19, RZ, RZ, R9 ;  /* 0x000000ffff137224 */ /* 0x000fce00078e0009 */
[----:B------:R-:W-:Y:S05]  /*0650*/  CALL.REL.NOINC `($__internal_0_$__cuda_sm20_div_rn_f64_full) ;  /* 0x0000000800847944 */ /* 0x000fea0003c00000 */
[----:B------:R-:W-:Y:S02]  /*0660*/  IMAD.MOV.U32 R16, RZ, RZ, R24 ;  /* 0x000000ffff107224 */ /* 0x000fe400078e0018 */
[----:B------:R-:W-:-:S07]  /*0670*/  IMAD.MOV.U32 R17, RZ, RZ, R25 ;  /* 0x000000ffff117224 */ /* 0x000fce00078e0019 */
.L_x_2:
[----:B------:R-:W-:Y:S05]  /*0680*/  BSYNC.RECONVERGENT B0 ;  /* 0x0000000000007941 */ /* 0x000fea0003800200 */
.L_x_1:
[----:B------:R-:W-:Y:S01]  /*0690*/  DSETP.GEU.AND P0, PT, R14, R16, PT ;  /* 0x000000100e00722a */ /* 0x000fe20003f0e000 */
[----:B------:R-:W-:Y:S01]  /*06a0*/  IMAD.MOV.U32 R18, RZ, RZ, 0x0 ;  /* 0x00000000ff127424 */ /* 0x000fe200078e00ff */
[----:B------:R-:W-:Y:S01]  /*06b0*/  BSSY.RECONVERGENT B0, `(.L_x_3) ;  /* 0x0000019000007945 */ /* 0x000fe20003800200 */
[----:B------:R-:W-:-:S11]  /*06c0*/  IMAD.MOV.U32 R19, RZ, RZ, 0x3fd80000 ;  /* 0x3fd80000ff137424 */ /* 0x000fd600078e00ff */
[----:B------:R-:W-:Y:S01]  /*06d0*/  @!P0 IMAD.MOV.U32 R32, RZ, RZ, R10 ;  /* 0x000000ffff208224 */ /* 0x000fe200078e000a */
[----:B------:R-:W-:Y:S01]  /*06e0*/  @!P0 IADD3 R7, PT, PT, R7, 0x1, RZ ;  /* 0x0000000107078810 */ /* 0x000fe20007ffe0ff */
[----:B------:R-:W-:Y:S02]  /*06f0*/  @!P0 IMAD.MOV.U32 R33, RZ, RZ, R11 ;  /* 0x000000ffff218224 */ /* 0x000fe400078e000b */
[----:B------:R-:W-:Y:S02]  /*0700*/  @!P0 IMAD.MOV.U32 R8, RZ, RZ, R12 ;  /* 0x000000ffff088224 */ /* 0x000fe400078e000c */
[----:B------:R-:W-:Y:S02]  /*0710*/  @!P0 IMAD.MOV.U32 R9, RZ, RZ, R13 ;  /* 0x000000ffff098224 */ /* 0x000fe400078e000d */
[----:B------:R-:W-:Y:S01]  /*0720*/  DFMA R10, -R32, R32, 1 ;  /* 0x3ff00000200a742b */ /* 0x000fe20000000120 */
[----:B------:R-:W-:-:S05]  /*0730*/  @P0 VIADD R6, R6, 0x1 ;  /* 0x0000000106060836 */ /* 0x000fca0000000000 */
[----:B------:R-:W0:Y:S04]  /*0740*/  MUFU.RSQ64H R15, R11 ;  /* 0x0000000b000f7308 */ /* 0x000e280000001c00 */
[----:B------:R-:W-:-:S04]  /*0750*/  IADD3 R14, PT, PT, R11, -0x3500000, RZ ;  /* 0xfcb000000b0e7810 */ /* 0x000fc80007ffe0ff */
[----:B------:R-:W-:Y:S02]  /*0760*/  ISETP.GE.U32.AND P1, PT, R14, 0x7ca00000, PT ;  /* 0x7ca000000e00780c */ /* 0x000fe40003f26070 */
[----:B0-----:R-:W-:-:S08]  /*0770*/  DMUL R16, R14, R14 ;  /* 0x0000000e0e107228 */ /* 0x001fd00000000000 */
[----:B------:R-:W-:-:S08]  /*0780*/  DFMA R16, R10, -R16, 1 ;  /* 0x3ff000000a10742b */ /* 0x000fd00000000810 */
[----:B------:R-:W-:Y:S02]  /*0790*/  DFMA R18, R16, R18, 0.5 ;  /* 0x3fe000001012742b */ /* 0x000fe40000000012 */
[----:B------:R-:W-:-:S08]  /*07a0*/  DMUL R16, R14, R16 ;  /* 0x000000100e107228 */ /* 0x000fd00000000000 */
[----:B------:R-:W-:-:S08]  /*07b0*/  DFMA R24, R18, R16, R14 ;  /* 0x000000101218722b */ /* 0x000fd0000000000e */
[----:B------:R-:W-:Y:S02]  /*07c0*/  DMUL R18, R10, R24 ;  /* 0x000000180a127228 */ /* 0x000fe40000000000 */
[----:B------:R-:W-:Y:S02]  /*07d0*/  VIADD R23, R25, 0xfff00000 ;  /* 0xfff0000019177836 */ /* 0x000fe40000000000 */
[----:B------:R-:W-:-:S04]  /*07e0*/  IMAD.MOV.U32 R22, RZ, RZ, R24 ;  /* 0x000000ffff167224 */ /* 0x000fc800078e0018 */
[----:B------:R-:W-:-:S08]  /*07f0*/  DFMA R20, R18, -R18, R10 ;  /* 0x800000121214722b */ /* 0x000fd0000000000a */
[----:B------:R-:W-:Y:S01]  /*0800*/  DFMA R16, R20, R22, R18 ;  /* 0x000000161410722b */ /* 0x000fe20000000012 */
[----:B------:R-:W-:Y:S10]  /*0810*/  @!P1 BRA `(.L_x_4) ;  /* 0x0000000000089947 */ /* 0x000ff40003800000 */
[----:B------:R-:W-:-:S07]  /*0820*/  MOV R4, 0x840 ;  /* 0x0000084000047802 */ /* 0x000fce0000000f00 */
[----:B------:R-:W-:Y:S05]  /*0830*/  CALL.REL.NOINC `($__internal_1_$__cuda_sm20_dsqrt_rn_f64_mediumpath_v1) ;  /* 0x0000000c00787944 */ /* 0x000fea0003c00000 */
.L_x_4:
[----:B------:R-:W-:Y:S05]  /*0840*/  BSYNC.RECONVERGENT B0 ;  /* 0x0000000000007941 */ /* 0x000fea0003800200 */
.L_x_3:
[----:B------:R-:W0:Y:S01]  /*0850*/  MUFU.RCP64H R11, R9 ;  /* 0x00000009000b7308 */ /* 0x000e220000001800 */
[----:B------:R-:W-:Y:S01]  /*0860*/  IMAD.MOV.U32 R10, RZ, RZ, 0x1 ;  /* 0x00000001ff0a7424 */ /* 0x000fe200078e00ff */
[----:B------:R-:W-:Y:S01]  /*0870*/  FSETP.GEU.AND P1, PT, |R17|, 6.5827683646048100446e-37, PT ;  /* 0x036000001100780b */ /* 0x000fe20003f2e200 */
[----:B------:R-:W-:Y:S04]  /*0880*/  BSSY.RECONVERGENT B0, `(.L_x_5) ;  /* 0x0000014000007945 */ /* 0x000fe80003800200 */
[----:B0-----:R-:W-:-:S08]  /*0890*/  DFMA R12, -R8, R10, 1 ;  /* 0x3ff00000080c742b */ /* 0x001fd0000000010a */
[----:B------:R-:W-:-:S08]  /*08a0*/  DFMA R12, R12, R12, R12 ;  /* 0x0000000c0c0c722b */ /* 0x000fd0000000000c */
[----:B------:R-:W-:-:S08]  /*08b0*/  DFMA R12, R10, R12, R10 ;  /* 0x0000000c0a0c722b */ /* 0x000fd0000000000a */
[----:B------:R-:W-:-:S08]  /*08c0*/  DFMA R10, -R8, R12, 1 ;  /* 0x3ff00000080a742b */ /* 0x000fd0000000010c */
[----:B------:R-:W-:-:S08]  /*08d0*/  DFMA R14, R12, R10, R12 ;  /* 0x0000000a0c0e722b */ /* 0x000fd0000000000c */
[----:B------:R-:W-:-:S08]  /*08e0*/  DMUL R10, R14, R16 ;  /* 0x000000100e0a7228 */ /* 0x000fd00000000000 */
[----:B------:R-:W-:-:S08]  /*08f0*/  DFMA R12, -R8, R10, R16 ;  /* 0x0000000a080c722b */ /* 0x000fd00000000110 */
[----:B------:R-:W-:-:S10]  /*0900*/  DFMA R10, R14, R12, R10 ;  /* 0x0000000c0e0a722b */ /* 0x000fd4000000000a */
[----:B------:R-:W-:-:S05]  /*0910*/  FFMA R4, RZ, R9, R11 ;  /* 0x00000009ff047223 */ /* 0x000fca000000000b */
[----:B------:R-:W-:-:S13]  /*0920*/  FSETP.GT.AND P0, PT, |R4|, 1.469367938527859385e-39, PT ;  /* 0x001000000400780b */ /* 0x000fda0003f04200 */
[----:B------:R-:W-:Y:S05]  /*0930*/  @P0 BRA P1, `(.L_x_6) ;  /* 0x0000000000200947 */ /* 0x000fea0000800000 */
[----:B------:R-:W-:Y:S01]  /*0940*/  IMAD.MOV.U32 R20, RZ, RZ, R16 ;  /* 0x000000ffff147224 */ /* 0x000fe200078e0010 */
[----:B------:R-:W-:Y:S01]  /*0950*/  MOV R4, 0x9a0 ;  /* 0x000009a000047802 */ /* 0x000fe20000000f00 */
[----:B------:R-:W-:Y:S02]  /*0960*/  IMAD.MOV.U32 R21, RZ, RZ, R17 ;  /* 0x000000ffff157224 */ /* 0x000fe400078e0011 */
[----:B------:R-:W-:Y:S02]  /*0970*/  IMAD.MOV.U32 R18, RZ, RZ, R8 ;  /* 0x000000ffff127224 */ /* 0x000fe400078e0008 */
[----:B------:R-:W-:-:S07]  /*0980*/  IMAD.MOV.U32 R19, RZ, RZ, R9 ;  /* 0x000000ffff137224 */ /* 0x000fce00078e0009 */
[----:B------:R-:W-:Y:S05]  /*0990*/  CALL.REL.NOINC `($__internal_0_$__cuda_sm20_div_rn_f64_full) ;  /* 0x0000000400b47944 */ /* 0x000fea0003c00000 */
[----:B------:R-:W-:Y:S01]  /*09a0*/  MOV R10, R24 ;  /* 0x00000018000a7202 */ /* 0x000fe20000000f00 */
[----:B------:R-:W-:-:S07]  /*09b0*/  IMAD.MOV.U32 R11, RZ, RZ, R25 ;  /* 0x000000ffff0b7224 */ /* 0x000fce00078e0019 */
.L_x_6:
[----:B------:R-:W-:Y:S05]  /*09c0*/  BSYNC.RECONVERGENT B0 ;  /* 0x0000000000007941 */ /* 0x000fea0003800200 */
.L_x_5:
[----:B------:R-:W-:Y:S01]  /*09d0*/  UIMAD.WIDE.U32 UR4, UR7, 0x51eb851f, URZ ;  /* 0x51eb851f070478a5 */ /* 0x000fe2000f8e00ff */
[----:B------:R-:W-:-:S03]  /*09e0*/  DADD R44, R10, R44 ;  /* 0x000000000a2c7229 */ /* 0x000fc6000000002c */
[----:B------:R-:W-:-:S04]  /*09f0*/  USHF.R.U32.HI UR5, URZ, 0x5, UR5 ;  /* 0x00000005ff057899 */ /* 0x000fc80008011605 */
[----:B------:R-:W-:-:S04]  /*0a00*/  UIMAD UR5, UR5, 0x64, UR8 ;  /* 0x00000064050578a4 */ /* 0x000fc8000f8e0208 */
[----:B------:R-:W-:-:S09]  /*0a10*/  UISETP.NE.AND UP0, UPT, UR5, URZ, UPT ;  /* 0x000000ff0500728c */ /* 0x000fd2000bf05270 */
[----:B------:R-:W-:Y:S05]  /*0a20*/  BRA.U UP0, `(.L_x_7) ;  /* 0x0000000100c47547 */ /* 0x000fea000b800000 */
[----:B------:R-:W-:Y:S01]  /*0a30*/  IMAD.IADD R12, R6, 0x1, R7 ;  /* 0x00000001060c7824 */ /* 0x000fe200078e0207 */
[----:B------:R-:W-:Y:S01]  /*0a40*/  BSSY.RECONVERGENT B0, `(.L_x_8) ;  /* 0x0000019000007945 */ /* 0x000fe20003800200 */
[----:B------:R-:W-:Y:S01]  /*0a50*/  IMAD.MOV.U32 R10, RZ, RZ, 0x1 ;  /* 0x00000001ff0a7424 */ /* 0x000fe200078e00ff */
[----:B------:R-:W0:Y:S08]  /*0a60*/  I2F.F64 R6, R7 ;  /* 0x0000000700067312 */ /* 0x000e300000201c00 */
[----:B------:R-:W1:Y:S01]  /*0a70*/  I2F.F64 R12, R12 ;  /* 0x0000000c000c7312 */ /* 0x000e620000201c00 */
[----:B0-----:R-:W-:-:S07]  /*0a80*/  FSETP.GEU.AND P1, PT, |R7|, 6.5827683646048100446e-37, PT ;  /* 0x036000000700780b */ /* 0x001fce0003f2e200 */
[----:B-1----:R-:W0:Y:S02]  /*0a90*/  MUFU.RCP64H R11, R13 ;  /* 0x0000000d000b7308 */ /* 0x002e240000001800 */
        /* <DEDUP_REMOVED lines=19> */
.L_x_9:
[----:B------:R-:W-:Y:S05]  /*0bd0*/  BSYNC.RECONVERGENT B0 ;  /* 0x0000000000007941 */ /* 0x000fea0003800200 */
.L_x_8:
[----:B------:R-:W-:Y:S01]  /*0be0*/  DADD R10, R10, R10 ;  /* 0x000000000a0a7229 */ /* 0x000fe2000000000a */
[----:B------:R-:W-:Y:S01]  /*0bf0*/  UMOV UR4, 0xcccccccd ;  /* 0xcccccccd00047882 */ /* 0x000fe20000000000 */
[----:B------:R-:W-:Y:S02]  /*0c00*/  UMOV UR5, 0x3feccccc ;  /* 0x3feccccc00057882 */ /* 0x000fe40000000000 */
[----:B------:R-:W-:-:S04]  /*0c10*/  UMOV UR6, UR5 ;  /* 0x0000000500067c82 */ /* 0x000fc80008000000 */
[----:B------:R-:W-:Y:S01]  /*0c20*/  DSETP.MAX.AND P0, P1, R10, UR4, PT ;  /* 0x000000040a007e2a */ /* 0x000fe2000b90f000 */
[----:B------:R-:W-:Y:S01]  /*0c30*/  UMOV UR5, 0x3ff19999 ;  /* 0x3ff1999900057882 */ /* 0x000fe20000000000 */
[----:B------:R-:W-:-:S04]  /*0c40*/  IMAD.MOV.U32 R4, RZ, RZ, R11 ;  /* 0x000000ffff047224 */ /* 0x000fc800078e000b */
[----:B------:R-:W-:Y:S01]  /*0c50*/  SEL R6, R10, UR4, P0 ;  /* 0x000000040a067c07 */ /* 0x000fe20008000000 */
[----:B------:R-:W-:Y:S01]  /*0c60*/  UMOV UR4, 0x9999999a ;  /* 0x9999999a00047882 */ /* 0x000fe20000000000 */
[----:B------:R-:W-:Y:S01]  /*0c70*/  FSEL R7, R4, UR6, P0 ;  /* 0x0000000604077c08 */ /* 0x000fe20008000000 */
[----:B------:R-:W-:Y:S01]  /*0c80*/  IMAD.U32 R4, RZ, RZ, UR6 ;  /* 0x00000006ff047e24 */ /* 0x000fe2000f8e00ff */
[----:B------:R-:W-:Y:S02]  /*0c90*/  UMOV UR6, UR5 ;  /* 0x0000000500067c82 */ /* 0x000fe40008000000 */
[----:B------:R-:W-:Y:S02]  /*0ca0*/  IMAD.U32 R10, RZ, RZ, UR6 ;  /* 0x00000006ff0a7e24 */ /* 0x000fe4000f8e00ff */
[----:B------:R-:W-:-:S05]  /*0cb0*/  @P1 LOP3.LUT R7, R4, 0x80000, RZ, 0xfc, !PT ;  /* 0x0008000004071812 */ /* 0x000fca00078efcff */
[----:B------:R-:W-:Y:S01]  /*0cc0*/  IMAD.MOV.U32 R4, RZ, RZ, R7 ;  /* 0x000000ffff047224 */ /* 0x000fe200078e0007 */
[----:B------:R-:W-:-:S06]  /*0cd0*/  DSETP.MIN.AND P0, P1, R6, UR4, PT ;  /* 0x0000000406007e2a */ /* 0x000fcc000b900000 */
[----:B------:R-:W-:Y:S02]  /*0ce0*/  FSEL R11, R4, UR6, P0 ;  /* 0x00000006040b7c08 */ /* 0x000fe40008000000 */
[----:B------:R-:W-:-:S06]  /*0cf0*/  SEL R6, R6, UR4, P0 ;  /* 0x0000000406067c07 */ /* 0x000fcc0008000000 */
[----:B------:R-:W-:-:S04]  /*0d00*/  @P1 LOP3.LUT R11, R10, 0x80000, RZ, 0xfc, !PT ;  /* 0x000800000a0b1812 */ /* 0x000fc800078efcff */
[----:B------:R-:W-:-:S06]  /*0d10*/  MOV R7, R11 ;  /* 0x0000000b00077202 */ /* 0x000fcc0000000f00 */
[----:B------:R-:W-:Y:S01]  /*0d20*/  DMUL R34, R34, R6 ;  /* 0x0000000622227228 */ /* 0x000fe20000000000 */
[----:B------:R-:W-:-:S10]  /*0d30*/  CS2R R6, SRZ ;  /* 0x0000000000067805 */ /* 0x000fd4000001ff00 */
.L_x_7:
[----:B------:R-:W-:Y:S01]  /*0d40*/  VIADD R5, R5, 0x1 ;  /* 0x0000000105057836 */ /* 0x000fe20000000000 */
[----:B------:R-:W-:Y:S01]  /*0d50*/  UIADD3 UR7, UPT, UPT, UR7, 0x1, URZ ;  /* 0x0000000107077890 */ /* 0x000fe2000fffe0ff */
[----:B------:R-:W-:Y:S01]  /*0d60*/  VIADD R3, R3, 0x161f14 ;  /* 0x00161f1403037836 */ /* 0x000fe20000000000 */
[----:B------:R-:W-:Y:S01]  /*0d70*/  UIADD3 UR8, UPT, UPT, UR8, -0x1, URZ ;  /* 0xffffffff08087890 */ /* 0x000fe2000fffe0ff */
[----:B------:R-:W-:Y:S01]  /*0d80*/  IMAD.MOV.U32 R4, RZ, RZ, R39 ;  /* 0x000000ffff047224 */ /* 0x000fe200078e0027 */
[----:B------:R-:W-:-:S13]  /*0d90*/  ISETP.NE.AND P0, PT, R5, RZ, PT ;  /* 0x000000ff0500720c */ /* 0x000fda0003f05270 */
[----:B------:R-:W-:Y:S05]  /*0da0*/  @P0 BRA `(.L_x_10) ;  /* 0xfffffff4001c0947 */ /* 0x000fea000383ffff */
.L_x_0:
[----:B------:R-:W0:Y:S01]  /*0db0*/  LDCU UR4, c[0x0][0x3a0] ;  /* 0x00007400ff0477ac */ /* 0x000e220008000800 */
[----:B------:R-:W-:Y:S01]  /*0dc0*/  IMAD.MOV.U32 R4, RZ, RZ, 0x1 ;  /* 0x00000001ff047424 */ /* 0x000fe200078e00ff */
[----:B------:R-:W1:Y:S01]  /*0dd0*/  LDC.64 R12, c[0x0][0x390] ;  /* 0x0000e400ff0c7b82 */ /* 0x000e620000000a00 */
[----:B-----5:R2:W-:Y:S01]  /*0de0*/  STG.E.64 desc[UR10][R30.64+0x8], R38 ;  /* 0x000008261e007986 */ /* 0x0205e2000c101b0a */
[----:B------:R-:W-:Y:S01]  /*0df0*/  FSETP.GEU.AND P1, PT, |R45|, 6.5827683646048100446e-37, PT ;  /* 0x036000002d00780b */ /* 0x000fe20003f2e200 */
[----:B------:R-:W-:Y:S02]  /*0e00*/  BSSY.RECONVERGENT B0, `(.L_x_11) ;  /* 0x0000020000007945 */ /* 0x000fe40003800200 */
[----:B------:R2:W-:Y:S03]  /*0e10*/  STG.E.64 desc[UR10][R30.64+0x10], R40 ;  /* 0x000010281e007986 */ /* 0x0005e6000c101b0a */
[----:B------:R-:W3:Y:S01]  /*0e20*/  LDC.64 R14, c[0x0][0x398] ;  /* 0x0000e600ff0e7b82 */ /* 0x000ee20000000a00 */
[----:B------:R2:W-:Y:S04]  /*0e30*/  STG.E.64 desc[UR10][R30.64+0x18], R42 ;  /* 0x0000182a1e007986 */ /* 0x0005e8000c101b0a */
[----:B------:R2:W-:Y:S01]  /*0e40*/  STG.E.64 desc[UR10][R30.64+0x28], R36 ;  /* 0x000028241e007986 */ /* 0x0005e2000c101b0a */
[----:B0-----:R-:W0:Y:S03]  /*0e50*/  I2F.F64 R6, UR4 ;  /* 0x0000000400067d12 */ /* 0x001e260008201c00 */
[----:B------:R2:W-:Y:S04]  /*0e60*/  STG.E desc[UR10][R30.64+0x20], R2 ;  /* 0x000020021e007986 */ /* 0x0005e8000c10190a */
[----:B------:R2:W-:Y:S01]  /*0e70*/  STG.E.64 desc[UR10][R30.64], R46 ;  /* 0x0000002e1e007986 */ /* 0x0005e2000c101b0a */
[----:B-1----:R-:W-:-:S05]  /*0e80*/  IMAD.WIDE R12, R0, 0x8, R12 ;  /* 0x00000008000c7825 */ /* 0x002fca00078e020c */
[----:B------:R2:W-:Y:S01]  /*0e90*/  STG.E.64 desc[UR10][R12.64], R32 ;  /* 0x000000200c007986 */ /* 0x0005e2000c101b0a */
[----:B0-----:R-:W0:Y:S01]  /*0ea0*/  MUFU.RCP64H R5, R7 ;  /* 0x0000000700057308 */ /* 0x001e220000001800 */
[----:B---3--:R-:W-:-:S05]  /*0eb0*/  IMAD.WIDE R14, R0, 0x8, R14 ;  /* 0x00000008000e7825 */ /* 0x008fca00078e020e */
[----:B------:R2:W-:Y:S01]  /*0ec0*/  STG.E.64 desc[UR10][R14.64], R34 ;  /* 0x000000220e007986 */ /* 0x0005e2000c101b0a */
        /* <DEDUP_REMOVED lines=10> */
[----:B--2---:R-:W-:Y:S05]  /*0f70*/  @P0 BRA P1, `(.L_x_12) ;  /* 0x0000000000200947 */ /* 0x004fea0000800000 */
        /* <DEDUP_REMOVED lines=8> */
.L_x_12:
[----:B------:R-:W-:Y:S05]  /*1000*/  BSYNC.RECONVERGENT B0 ;  /* 0x0000000000007941 */ /* 0x000fea0003800200 */
.L_x_11:
[----:B------:R-:W0:Y:S02]  /*1010*/  LDC.64 R2, c[0x0][0x380] ;  /* 0x0000e000ff027b82 */ /* 0x000e240000000a00 */
[----:B0-----:R-:W-:-:S05]  /*1020*/  IMAD.WIDE R2, R0, 0x8, R2 ;  /* 0x0000000800027825 */ /* 0x001fca00078e0202 */
[----:B------:R-:W2:Y:S02]  /*1030*/  LDG.E.64 R6, desc[UR10][R2.64] ;  /* 0x0000000a02067981 */ /* 0x000ea4000c1e1b00 */
[----:B--2---:R-:W-:-:S07]  /*1040*/  DADD R6, R6, R4 ;  /* 0x0000000006067229 */ /* 0x004fce0000000004 */
[----:B------:R-:W-:Y:S01]  /*1050*/  STG.E.64 desc[UR10][R2.64], R6 ;  /* 0x0000000602007986 */ /* 0x000fe2000c101b0a */
[----:B------:R-:W-:Y:S05]  /*1060*/  EXIT ;  /* 0x000000000000794d */ /* 0x000fea0003800000 */
        .weak           $__internal_0_$__cuda_sm20_div_rn_f64_full
        .type           $__internal_0_$__cuda_sm20_div_rn_f64_full,@function
        .size           $__internal_0_$__cuda_sm20_div_rn_f64_full,($__internal_1_$__cuda_sm20_dsqrt_rn_f64_mediumpath_v1 - $__internal_0_$__cuda_sm20_div_rn_f64_full)
$__internal_0_$__cuda_sm20_div_rn_f64_full:
[C---:B------:R-:W-:Y:S01]  /*1070*/  FSETP.GEU.AND P0, PT, |R19|.reuse, 1.469367938527859385e-39, PT ;  /* 0x001000001300780b */ /* 0x040fe20003f0e200 */
[----:B------:R-:W-:Y:S01]  /*1080*/  IMAD.MOV.U32 R22, RZ, RZ, 0x1 ;  /* 0x00000001ff167424 */ /* 0x000fe200078e00ff */
[----:B------:R-:W-:Y:S01]  /*1090*/  LOP3.LUT R16, R19, 0x800fffff, RZ, 0xc0, !PT ;  /* 0x800fffff13107812 */ /* 0x000fe200078ec0ff */
[----:B------:R-:W-:Y:S01]  /*10a0*/  IMAD.MOV.U32 R49, RZ, RZ, 0x1ca00000 ;  /* 0x1ca00000ff317424 */ /* 0x000fe200078e00ff */
[C---:B------:R-:W-:Y:S01]  /*10b0*/  FSETP.GEU.AND P2, PT, |R21|.reuse, 1.469367938527859385e-39, PT ;  /* 0x001000001500780b */ /* 0x040fe20003f4e200 */
[----:B------:R-:W-:Y:S01]  /*10c0*/  BSSY.RECONVERGENT B1, `(.L_x_13) ;  /* 0x0000052000017945 */ /* 0x000fe20003800200 */
[----:B------:R-:W-:Y:S01]  /*10d0*/  LOP3.LUT R17, R16, 0x3ff00000, RZ, 0xfc, !PT ;  /* 0x3ff0000010117812 */ /* 0x000fe200078efcff */
[----:B------:R-:W-:Y:S01]  /*10e0*/  IMAD.MOV.U32 R16, RZ, RZ, R18 ;  /* 0x000000ffff107224 */ /* 0x000fe200078e0012 */
[----:B------:R-:W-:Y:S02]  /*10f0*/  LOP3.LUT R48, R21, 0x7ff00000, RZ, 0xc0, !PT ;  /* 0x7ff0000015307812 */ /* 0x000fe400078ec0ff */
[----:B------:R-:W-:-:S03]  /*1100*/  LOP3.LUT R51, R19, 0x7ff00000, RZ, 0xc0, !PT ;  /* 0x7ff0000013337812 */ /* 0x000fc600078ec0ff */
[----:B------:R-:W-:Y:S01]  /*1110*/  @!P0 DMUL R16, R18, 8.98846567431157953865e+307 ;  /* 0x7fe0000012108828 */ /* 0x000fe20000000000 */
[----:B------:R-:W-:-:S03]  /*1120*/  ISETP.GE.U32.AND P1, PT, R48, R51, PT ;  /* 0x000000333000720c */ /* 0x000fc60003f26070 */
[----:B------:R-:W-:Y:S02]  /*1130*/  @!P2 LOP3.LUT R25, R19, 0x7ff00000, RZ, 0xc0, !PT ;  /* 0x7ff000001319a812 */ /* 0x000fe400078ec0ff */
[----:B------:R-:W0:Y:S02]  /*1140*/  MUFU.RCP64H R23, R17 ;  /* 0x0000001100177308 */ /* 0x000e240000001800 */
[----:B------:R-:W-:Y:S02]  /*1150*/  @!P2 ISETP.GE.U32.AND P3, PT, R48, R25, PT ;  /* 0x000000193000a20c */ /* 0x000fe40003f66070 */
[----:B------:R-:W-:Y:S02]  /*1160*/  @!P0 LOP3.LUT R51, R17, 0x7ff00000, RZ, 0xc0, !PT ;  /* 0x7ff0000011338812 */ /* 0x000fe400078ec0ff */
[----:B------:R-:W-:-:S04]  /*1170*/  @!P2 SEL R25, R49, 0x63400000, !P3 ;  /* 0x634000003119a807 */ /* 0x000fc80005800000 */
[----:B------:R-:W-:-:S04]  /*1180*/  @!P2 LOP3.LUT R28, R25, 0x80000000, R21, 0xf8, !PT ;  /* 0x80000000191ca812 */ /* 0x000fc800078ef815 */
[----:B------:R-:W-:Y:S01]  /*1190*/  @!P2 LOP3.LUT R29, R28, 0x100000, RZ, 0xfc, !PT ;  /* 0x001000001c1da812 */ /* 0x000fe200078efcff */
[----:B------:R-:W-:Y:S01]  /*11a0*/  @!P2 IMAD.MOV.U32 R28, RZ, RZ, RZ ;  /* 0x000000ffff1ca224 */ /* 0x000fe200078e00ff */
[----:B0-----:R-:W-:-:S08]  /*11b0*/  DFMA R26, R22, -R16, 1 ;  /* 0x3ff00000161a742b */ /* 0x001fd00000000810 */
[----:B------:R-:W-:-:S08]  /*11c0*/  DFMA R26, R26, R26, R26 ;  /* 0x0000001a1a1a722b */ /* 0x000fd0000000001a */
[----:B------:R-:W-:Y:S01]  /*11d0*/  DFMA R26, R22, R26, R22 ;  /* 0x0000001a161a722b */ /* 0x000fe20000000016 */
[----:B------:R-:W-:Y:S02]  /*11e0*/  SEL R23, R49, 0x63400000, !P1 ;  /* 0x6340000031177807 */ /* 0x000fe40004800000 */
[----:B------:R-:W-:Y:S02]  /*11f0*/  MOV R22, R20 ;  /* 0x0000001400167202 */ /* 0x000fe40000000f00 */
[----:B------:R-:W-:-:S03]  /*1200*/  LOP3.LUT R23, R23, 0x800fffff, R21, 0xf8, !PT ;  /* 0x800fffff17177812 */ /* 0x000fc600078ef815 */
[----:B------:R-:W-:-:S03]  /*1210*/  DFMA R24, R26, -R16, 1 ;  /* 0x3ff000001a18742b */ /* 0x000fc60000000810 */
[----:B------:R-:W-:-:S05]  /*1220*/  @!P2 DFMA R22, R22, 2, -R28 ;  /* 0x400000001616a82b */ /* 0x000fca000000081c */
[----:B------:R-:W-:-:S08]  /*1230*/  DFMA R24, R26, R24, R26 ;  /* 0x000000181a18722b */ /* 0x000fd0000000001a */
[----:B------:R-:W-:-:S08]  /*1240*/  DMUL R26, R24, R22 ;  /* 0x00000016181a7228 */ /* 0x000fd00000000000 */
[----:B------:R-:W-:-:S08]  /*1250*/  DFMA R28, R26, -R16, R22 ;  /* 0x800000101a1c722b */ /* 0x000fd00000000016 */
[----:B------:R-:W-:Y:S01]  /*1260*/  DFMA R28, R24, R28, R26 ;  /* 0x0000001c181c722b */ /* 0x000fe2000000001a */
[----:B------:R-:W-:Y:S01]  /*1270*/  IMAD.MOV.U32 R26, RZ, RZ, R48 ;  /* 0x000000ffff1a7224 */ /* 0x000fe200078e0030 */
[----:B------:R-:W-:-:S05]  /*1280*/  @!P2 LOP3.LUT R26, R23, 0x7ff00000, RZ, 0xc0, !PT ;  /* 0x7ff00000171aa812 */ /* 0x000fca00078ec0ff */
[----:B------:R-:W-:-:S05]  /*1290*/  VIADD R24, R26, 0xffffffff ;  /* 0xffffffff1a187836 */ /* 0x000fca0000000000 */
[----:B------:R-:W-:Y:S01]  /*12a0*/  ISETP.GT.U32.AND P0, PT, R24, 0x7feffffe, PT ;  /* 0x7feffffe1800780c */ /* 0x000fe20003f04070 */
[----:B------:R-:W-:-:S05]  /*12b0*/  VIADD R24, R51, 0xffffffff ;  /* 0xffffffff33187836 */ /* 0x000fca0000000000 */
[----:B------:R-:W-:-:S13]  /*12c0*/  ISETP.GT.U32.OR P0, PT, R24, 0x7feffffe, P0 ;  /* 0x7feffffe1800780c */ /* 0x000fda0000704470 */
[----:B------:R-:W-:Y:S05]  /*12d0*/  @P0 BRA `(.L_x_14) ;  /* 0x00000000006c0947 */ /* 0x000fea0003800000 */
[----:B------:R-:W-:-:S04]  /*12e0*/  LOP3.LUT R21, R19, 0x7ff00000, RZ, 0xc0, !PT ;  /* 0x7ff0000013157812 */ /* 0x000fc800078ec0ff */
[CC--:B------:R-:W-:Y:S02]  /*12f0*/  VIADDMNMX R20, R48.reuse, -R21.reuse, 0xb9600000, !PT ;  /* 0xb960000030147446 */ /* 0x0c0fe40007800915 */
[----:B------:R-:W-:Y:S02]  /*1300*/  ISETP.GE.U32.AND P0, PT, R48, R21, PT ;  /* 0x000000153000720c */ /* 0x000fe40003f06070 */
[----:B------:R-:W-:Y:S02]  /*1310*/  VIMNMX R20, PT, PT, R20, 0x46a00000, PT ;  /* 0x46a0000014147848 */ /* 0x000fe40003fe0100 */
[----:B------:R-:W-:-:S05]  /*1320*/  SEL R49, R49, 0x63400000, !P0 ;  /* 0x6340000031317807 */ /* 0x000fca0004000000 */
[----:B------:R-:W-:Y:S02]  /*1330*/  IMAD.IADD R26, R20, 0x1, -R49 ;  /* 0x00000001141a7824 */ /* 0x000fe400078e0a31 */
[----:B------:R-:W-:-:S03]  /*1340*/  IMAD.MOV.U32 R20, RZ, RZ, RZ ;  /* 0x000000ffff147224 */ /* 0x000fc600078e00ff */
[----:B------:R-:W-:-:S06]  /*1350*/  IADD3 R21, PT, PT, R26, 0x7fe00000, RZ ;  /* 0x7fe000001a157810 */ /* 0x000fcc0007ffe0ff */
[----:B------:R-:W-:-:S10]  /*1360*/  DMUL R24, R28, R20 ;  /* 0x000000141c187228 */ /* 0x000fd40000000000 */
[----:B------:R-:W-:-:S13]  /*1370*/  FSETP.GTU.AND P0, PT, |R25|, 1.469367938527859385e-39, PT ;  /* 0x001000001900780b */ /* 0x000fda0003f0c200 */
[----:B------:R-:W-:Y:S05]  /*1380*/  @P0 BRA `(.L_x_15) ;  /* 0x0000000000940947 */ /* 0x000fea0003800000 */
[----:B------:R-:W-:Y:S01]  /*1390*/  DFMA R16, R28, -R16, R22 ;  /* 0x800000101c10722b */ /* 0x000fe20000000016 */
[----:B------:R-:W-:-:S09]  /*13a0*/  IMAD.MOV.U32 R20, RZ, RZ, RZ ;  /* 0x000000ffff147224 */ /* 0x000fd200078e00ff */
[C---:B------:R-:W-:Y:S02]  /*13b0*/  FSETP.NEU.AND P0, PT, R17.reuse, RZ, PT ;  /* 0x000000ff1100720b */ /* 0x040fe40003f0d000 */
[----:B------:R-:W-:-:S04]  /*13c0*/  LOP3.LUT R19, R17, 0x80000000, R19, 0x48, !PT ;  /* 0x8000000011137812 */ /* 0x000fc800078e4813 */
[----:B------:R-:W-:-:S07]  /*13d0*/  LOP3.LUT R21, R19, R21, RZ, 0xfc, !PT ;  /* 0x0000001513157212 */ /* 0x000fce00078efcff */
[----:B------:R-:W-:Y:S05]  /*13e0*/  @!P0 BRA `(.L_x_15) ;  /* 0x00000000007c8947 */ /* 0x000fea0003800000 */
[----:B------:R-:W-:Y:S01]  /*13f0*/  IMAD.MOV R17, RZ, RZ, -R26 ;  /* 0x000000ffff117224 */ /* 0x000fe200078e0a1a */
[----:B------:R-:W-:Y:S01]  /*1400*/  DMUL.RP R20, R28, R20 ;  /* 0x000000141c147228 */ /* 0x000fe20000008000 */
[----:B------:R-:W-:-:S06]  /*1410*/  IMAD.MOV.U32 R16, RZ, RZ, RZ ;  /* 0x000000ffff107224 */ /* 0x000fcc00078e00ff */
[----:B------:R-:W-:-:S03]  /*1420*/  DFMA R16, R24, -R16, R28 ;  /* 0x800000101810722b */ /* 0x000fc6000000001c */
[----:B------:R-:W-:-:S03]  /*1430*/  LOP3.LUT R19, R21, R19, RZ, 0x3c, !PT ;  /* 0x0000001315137212 */ /* 0x000fc600078e3cff */
[----:B------:R-:W-:-:S04]  /*1440*/  IADD3 R16, PT, PT, -R26, -0x43300000, RZ ;  /* 0xbcd000001a107810 */ /* 0x000fc80007ffe1ff */
[----:B------:R-:W-:-:S04]  /*1450*/  FSETP.NEU.AND P0, PT, |R17|, R16, PT ;  /* 0x000000101100720b */ /* 0x000fc80003f0d200 */
[----:B------:R-:W-:Y:S02]  /*1460*/  FSEL R24, R20, R24, !P0 ;  /* 0x0000001814187208 */ /* 0x000fe40004000000 */
[----:B------:R-:W-:Y:S01]  /*1470*/  FSEL R25, R19, R25, !P0 ;  /* 0x0000001913197208 */ /* 0x000fe20004000000 */
[----:B------:R-:W-:Y:S06]  /*1480*/  BRA `(.L_x_15) ;  /* 0x0000000000547947 */ /* 0x000fec0003800000 */
.L_x_14:
[----:B------:R-:W-:-:S14]  /*1490*/  DSETP.NAN.AND P0, PT, R20, R20, PT ;  /* 0x000000141400722a */ /* 0x000fdc0003f08000 */
[----:B------:R-:W-:Y:S05]  /*14a0*/  @P0 BRA `(.L_x_16) ;  /* 0x0000000000440947 */ /* 0x000fea0003800000 */
[----:B------:R-:W-:-:S14]  /*14b0*/  DSETP.NAN.AND P0, PT, R18, R18, PT ;  /* 0x000000121200722a */ /* 0x000fdc0003f08000 */
[----:B------:R-:W-:Y:S05]  /*14c0*/  @P0 BRA `(.L_x_17) ;  /* 0x0000000000300947 */ /* 0x000fea0003800000 */
[----:B------:R-:W-:Y:S01]  /*14d0*/  ISETP.NE.AND P0, PT, R26, R51, PT ;  /* 0x000000331a00720c */ /* 0x000fe20003f05270 */
[----:B------:R-:W-:Y:S01]  /*14e0*/  IMAD.MOV.U32 R24, RZ, RZ, 0x0 ;  /* 0x00000000ff187424 */ /* 0x000fe200078e00ff */
[----:B------:R-:W-:-:S11]  /*14f0*/  MOV R25, 0xfff80000 ;  /* 0xfff8000000197802 */ /* 0x000fd60000000f00 */
[----:B------:R-:W-:Y:S05]  /*1500*/  @!P0 BRA `(.L_x_15) ;  /* 0x0000000000348947 */ /* 0x000fea0003800000 */
[----:B------:R-:W-:Y:S02]  /*1510*/  ISETP.NE.AND P0, PT, R26, 0x7ff00000, PT ;  /* 0x7ff000001a00780c */ /* 0x000fe40003f05270 */
[----:B------:R-:W-:Y:S02]  /*1520*/  LOP3.LUT R25, R21, 0x80000000, R19, 0x48, !PT ;  /* 0x8000000015197812 */ /* 0x000fe400078e4813 */
[----:B------:R-:W-:-:S13]  /*1530*/  ISETP.EQ.OR P0, PT, R51, RZ, !P0 ;  /* 0x000000ff3300720c */ /* 0x000fda0004702670 */
[----:B------:R-:W-:Y:S01]  /*1540*/  @P0 LOP3.LUT R16, R25, 0x7ff00000, RZ, 0xfc, !PT ;  /* 0x7ff0000019100812 */ /* 0x000fe200078efcff */
[----:B------:R-:W-:Y:S02]  /*1550*/  @!P0 IMAD.MOV.U32 R24, RZ, RZ, RZ ;  /* 0x000000ffff188224 */ /* 0x000fe400078e00ff */
[----:B------:R-:W-:Y:S02]  /*1560*/  @P0 IMAD.MOV.U32 R24, RZ, RZ, RZ ;  /* 0x000000ffff180224 */ /* 0x000fe400078e00ff */
[----:B------:R-:W-:Y:S01]  /*1570*/  @P0 IMAD.MOV.U32 R25, RZ, RZ, R16 ;  /* 0x000000ffff190224 */ /* 0x000fe200078e0010 */
[----:B------:R-:W-:Y:S06]  /*1580*/  BRA `(.L_x_15) ;  /* 0x0000000000147947 */ /* 0x000fec0003800000 */
.L_x_17:
[----:B------:R-:W-:Y:S01]  /*1590*/  LOP3.LUT R25, R19, 0x80000, RZ, 0xfc, !PT ;  /* 0x0008000013197812 */ /* 0x000fe200078efcff */
[----:B------:R-:W-:Y:S01]  /*15a0*/  IMAD.MOV.U32 R24, RZ, RZ, R18 ;  /* 0x000000ffff187224 */ /* 0x000fe200078e0012 */
[----:B------:R-:W-:Y:S06]  /*15b0*/  BRA `(.L_x_15) ;  /* 0x0000000000087947 */ /* 0x000fec0003800000 */
.L_x_16:
[----:B------:R-:W-:Y:S01]  /*15c0*/  LOP3.LUT R25, R21, 0x80000, RZ, 0xfc, !PT ;  /* 0x0008000015197812 */ /* 0x000fe200078efcff */
[----:B------:R-:W-:-:S07]  /*15d0*/  IMAD.MOV.U32 R24, RZ, RZ, R20 ;  /* 0x000000ffff187224 */ /* 0x000fce00078e0014 */
.L_x_15:
[----:B------:R-:W-:Y:S05]  /*15e0*/  BSYNC.RECONVERGENT B1 ;  /* 0x0000000000017941 */ /* 0x000fea0003800200 */
.L_x_13:
[----:B------:R-:W-:Y:S01]  /*15f0*/  MOV R16, R4 ;  /* 0x0000000400107202 */ /* 0x000fe20000000f00 */
[----:B------:R-:W-:-:S04]  /*1600*/  IMAD.MOV.U32 R17, RZ, RZ, 0x0 ;  /* 0x00000000ff117424 */ /* 0x000fc800078e00ff */
[----:B------:R-:W-:Y:S05]  /*1610*/  RET.REL.NODEC R16 `(_Z2piPdP17curandStateXORWOWS_S_i) ;  /* 0xffffffe810787950 */ /* 0x000fea0003c3ffff */
        .weak           $__internal_1_$__cuda_sm20_dsqrt_rn_f64_mediumpath_v1
        .type           $__internal_1_$__cuda_sm20_dsqrt_rn_f64_mediumpath_v1,@function
        .size           $__internal_1_$__cuda_sm20_dsqrt_rn_f64_mediumpath_v1,(.L_x_33 - $__internal_1_$__cuda_sm20_dsqrt_rn_f64_mediumpath_v1)
$__internal_1_$__cuda_sm20_dsqrt_rn_f64_mediumpath_v1:
[----:B------:R-:W-:Y:S01]  /*1620*/  ISETP.GE.U32.AND P0, PT, R14, -0x3400000, PT ;  /* 0xfcc000000e00780c */ /* 0x000fe20003f06070 */
[----:B------:R-:W-:Y:S01]  /*1630*/  BSSY.RECONVERGENT B1, `(.L_x_18) ;  /* 0x0000026000017945 */ /* 0x000fe20003800200 */
[----:B------:R-:W-:Y:S02]  /*1640*/  IMAD.MOV.U32 R22, RZ, RZ, R24 ;  /* 0x000000ffff167224 */ /* 0x000fe400078e0018 */
[----:B------:R-:W-:Y:S02]  /*1650*/  IMAD.MOV.U32 R12, RZ, RZ, R20 ;  /* 0x000000ffff0c7224 */ /* 0x000fe400078e0014 */
[----:B------:R-:W-:-:S07]  /*1660*/  IMAD.MOV.U32 R13, RZ, RZ, R21 ;  /* 0x000000ffff0d7224 */ /* 0x000fce00078e0015 */
[----:B------:R-:W-:Y:S05]  /*1670*/  @!P0 BRA `(.L_x_19) ;  /* 0x0000000000208947 */ /* 0x000fea0003800000 */
[----:B------:R-:W-:-:S10]  /*1680*/  DFMA.RM R12, R12, R22, R18 ;  /* 0x000000160c0c722b */ /* 0x000fd40000004012 */
[----:B------:R-:W-:-:S05]  /*1690*/  IADD3 R14, P0, PT, R12, 0x1, RZ ;  /* 0x000000010c0e7810 */ /* 0x000fca0007f1e0ff */
[----:B------:R-:W-:-:S06]  /*16a0*/  IMAD.X R15, RZ, RZ, R13, P0 ;  /* 0x000000ffff0f7224 */ /* 0x000fcc00000e060d */
[----:B------:R-:W-:-:S08]  /*16b0*/  DFMA.RP R10, -R12, R14, R10 ;  /* 0x0000000e0c0a722b */ /* 0x000fd0000000810a */
[----:B------:R-:W-:-:S06]  /*16c0*/  DSETP.GT.AND P0, PT, R10, RZ, PT ;  /* 0x000000ff0a00722a */ /* 0x000fcc0003f04000 */
[----:B------:R-:W-:Y:S02]  /*16d0*/  FSEL R12, R14, R12, P0 ;  /* 0x0000000c0e0c7208 */ /* 0x000fe40000000000 */
[----:B------:R-:W-:Y:S01]  /*16e0*/  FSEL R13, R15, R13, P0 ;  /* 0x0000000d0f0d7208 */ /* 0x000fe20000000000 */
[----:B------:R-:W-:Y:S06]  /*16f0*/  BRA `(.L_x_20) ;  /* 0x0000000000647947 */ /* 0x000fec0003800000 */
.L_x_19:
[----:B------:R-:W-:-:S14]  /*1700*/  DSETP.NE.AND P0, PT, R10, RZ, PT ;  /* 0x000000ff0a00722a */ /* 0x000fdc0003f05000 */
[----:B------:R-:W-:Y:S05]  /*1710*/  @!P0 BRA `(.L_x_21) ;  /* 0x0000000000588947 */ /* 0x000fea0003800000 */
[----:B------:R-:W-:-:S13]  /*1720*/  ISETP.GE.AND P0, PT, R11, RZ, PT ;  /* 0x000000ff0b00720c */ /* 0x000fda0003f06270 */
[----:B------:R-:W-:Y:S01]  /*1730*/  @!P0 MOV R12, 0x0 ;  /* 0x00000000000c8802 */ /* 0x000fe20000000f00 */
[----:B------:R-:W-:Y:S01]  /*1740*/  @!P0 IMAD.MOV.U32 R13, RZ, RZ, -0x80000 ;  /* 0xfff80000ff0d8424 */ /* 0x000fe200078e00ff */
[----:B------:R-:W-:Y:S06]  /*1750*/  @!P0 BRA `(.L_x_20) ;  /* 0x00000000004c8947 */ /* 0x000fec0003800000 */
[----:B------:R-:W-:-:S13]  /*1760*/  ISETP.GT.AND P0, PT, R11, 0x7fefffff, PT ;  /* 0x7fefffff0b00780c */ /* 0x000fda0003f04270 */
[----:B------:R-:W-:Y:S05]  /*1770*/  @P0 BRA `(.L_x_21) ;  /* 0x0000000000400947 */ /* 0x000fea0003800000 */
[----:B------:R-:W-:Y:S01]  /*1780*/  DMUL R10, R10, 8.11296384146066816958e+31 ;  /* 0x469000000a0a7828 */ /* 0x000fe20000000000 */
[----:B------:R-:W-:Y:S02]  /*1790*/  IMAD.MOV.U32 R12, RZ, RZ, RZ ;  /* 0x000000ffff0c7224 */ /* 0x000fe400078e00ff */
[----:B------:R-:W-:Y:S02]  /*17a0*/  IMAD.MOV.U32 R16, RZ, RZ, 0x0 ;  /* 0x00000000ff107424 */ /* 0x000fe400078e00ff */
[----:B------:R-:W-:Y:S01]  /*17b0*/  IMAD.MOV.U32 R17, RZ, RZ, 0x3fd80000 ;  /* 0x3fd80000ff117424 */ /* 0x000fe200078e00ff */
[----:B------:R-:W0:Y:S02]  /*17c0*/  MUFU.RSQ64H R13, R11 ;  /* 0x0000000b000d7308 */ /* 0x000e240000001c00 */
[----:B0-----:R-:W-:-:S08]  /*17d0*/  DMUL R14, R12, R12 ;  /* 0x0000000c0c0e7228 */ /* 0x001fd00000000000 */
[----:B------:R-:W-:-:S08]  /*17e0*/  DFMA R14, R10, -R14, 1 ;  /* 0x3ff000000a0e742b */ /* 0x000fd0000000080e */
[----:B------:R-:W-:Y:S02]  /*17f0*/  DFMA R16, R14, R16, 0.5 ;  /* 0x3fe000000e10742b */ /* 0x000fe40000000010 */
[----:B------:R-:W-:-:S08]  /*1800*/  DMUL R14, R12, R14 ;  /* 0x0000000e0c0e7228 */ /* 0x000fd00000000000 */
[----:B------:R-:W-:-:S08]  /*1810*/  DFMA R14, R16, R14, R12 ;  /* 0x0000000e100e722b */ /* 0x000fd0000000000c */
[----:B------:R-:W-:Y:S02]  /*1820*/  DMUL R12, R10, R14 ;  /* 0x0000000e0a0c7228 */ /* 0x000fe40000000000 */
[----:B------:R-:W-:-:S06]  /*1830*/  VIADD R15, R15, 0xfff00000 ;  /* 0xfff000000f0f7836 */ /* 0x000fcc0000000000 */
[----:B------:R-:W-:-:S08]  /*1840*/  DFMA R16, R12, -R12, R10 ;  /* 0x8000000c0c10722b */ /* 0x000fd0000000000a */
[----:B------:R-:W-:-:S10]  /*1850*/  DFMA R12, R14, R16, R12 ;  /* 0x000000100e0c722b */ /* 0x000fd4000000000c */
[----:B------:R-:W-:Y:S01]  /*1860*/  IADD3 R13, PT, PT, R13, -0x3500000, RZ ;  /* 0xfcb000000d0d7810 */ /* 0x000fe20007ffe0ff */
[----:B------:R-:W-:Y:S06]  /*1870*/  BRA `(.L_x_20) ;  /* 0x0000000000047947 */ /* 0x000fec0003800000 */
.L_x_21:
[----:B------:R-:W-:-:S11]  /*1880*/  DADD R12, R10, R10 ;  /* 0x000000000a0c7229 */ /* 0x000fd6000000000a */
.L_x_20:
[----:B------:R-:W-:Y:S05]  /*1890*/  BSYNC.RECONVERGENT B1 ;  /* 0x0000000000017941 */ /* 0x000fea0003800200 */
.L_x_18:
[----:B------:R-:W-:Y:S02]  /*18a0*/  IMAD.MOV.U32 R10, RZ, RZ, R4 ;  /* 0x000000ffff0a7224 */ /* 0x000fe400078e0004 */
[----:B------:R-:W-:Y:S02]  /*18b0*/  IMAD.MOV.U32 R11, RZ, RZ, 0x0 ;  /* 0x00000000ff0b7424 */ /* 0x000fe400078e00ff */
[----:B------:R-:W-:Y:S02]  /*18c0*/  IMAD.MOV.U32 R16, RZ, RZ, R12 ;  /* 0x000000ffff107224 */ /* 0x000fe400078e000c */
[----:B------:R-:W-:Y:S01]  /*18d0*/  IMAD.MOV.U32 R17, RZ, RZ, R13 ;  /* 0x000000ffff117224 */ /* 0x000fe200078e000d */
[----:B------:R-:W-:Y:S06]  /*18e0*/  RET.REL.NODEC R10 `(_Z2piPdP17curandStateXORWOWS_S_i) ;  /* 0xffffffe40ac47950 */ /* 0x000fec0003c3ffff */
.L_x_22:
[----:B------:R-:W-:-:S00]  /*18f0*/  BRA `(.L_x_22) ;  /* 0xfffffffc00fc7947 */ /* 0x000fc0000383ffff */
[----:B------:R-:W-:-:S00]  /*1900*/  NOP ;  /* 0x0000000000007918 */ /* 0x000fc00000000000 */
[----:B------:R-:W-:-:S00]  /*1910*/  NOP ;  /* 0x0000000000007918 */ /* 0x000fc00000000000 */
[----:B------:R-:W-:-:S00]  /*1920*/  NOP ;  /* 0x0000000000007918 */ /* 0x000fc00000000000 */
[----:B------:R-:W-:-:S00]  /*1930*/  NOP ;  /* 0x0000000000007918 */ /* 0x000fc00000000000 */
[----:B------:R-:W-:-:S00]  /*1940*/  NOP ;  /* 0x0000000000007918 */ /* 0x000fc00000000000 */
[----:B------:R-:W-:-:S00]  /*1950*/  NOP ;  /* 0x0000000000007918 */ /* 0x000fc00000000000 */
[----:B------:R-:W-:-:S00]  /*1960*/  NOP ;  /* 0x0000000000007918 */ /* 0x000fc00000000000 */
[----:B------:R-:W-:-:S00]  /*1970*/  NOP ;  /* 0x0000000000007918 */ /* 0x000fc00000000000 */
.L_x_33:


//--------------------- .text._Z11initThreadsPdP17curandStateXORWOWS_S_ --------------------------
	.section	.text._Z11initThreadsPdP17curandStateXORWOWS_S_,"ax",@progbits
	.align	128
        .global         _Z11initThreadsPdP17curandStateXORWOWS_S_
        .type           _Z11initThreadsPdP17curandStateXORWOWS_S_,@function
        .size           _Z11initThreadsPdP17curandStateXORWOWS_S_,(.L_x_35 - _Z11initThreadsPdP17curandStateXORWOWS_S_)
        .other          _Z11initThreadsPdP17curandStateXORWOWS_S_,@"STO_CUDA_ENTRY STV_DEFAULT"
_Z11initThreadsPdP17curandStateXORWOWS_S_:
.text._Z11initThreadsPdP17curandStateXORWOWS_S_:
[----:B------:R-:W-:Y:S01]  /*0000*/  LDC R1, c[0x0][0x37c] ;  /* 0x0000df00ff017b82 */ /* 0x000fe20000000800 */
[----:B------:R-:W0:Y:S07]  /*0010*/  S2R R5, SR_TID.X ;  /* 0x0000000000057919 */ /* 0x000e2e0000002100 */
[----:B------:R-:W0:Y:S01]  /*0020*/  S2UR UR4, SR_CTAID.X ;  /* 0x00000000000479c3 */ /* 0x000e220000002500 */
[----:B------:R-:W-:Y:S07]  /*0030*/  BSSY.RECONVERGENT B0, `(.L_x_23) ;  /* 0x00000eb000007945 */ /* 0x000fee0003800200 */
[----:B------:R-:W0:Y:S08]  /*0040*/  LDC R0, c[0x0][0x360] ;  /* 0x0000d800ff007b82 */ /* 0x000e300000000800 */
[----:B------:R-:W1:Y:S01]  /*0050*/  LDC.64 R2, c[0x0][0x388] ;  /* 0x0000e200ff027b82 */ /* 0x000e620000000a00 */
[----:B0-----:R-:W-:Y:S01]  /*0060*/  IMAD R0, R0, UR4, R5 ;  /* 0x0000000400007c24 */ /* 0x001fe2000f8e0205 */
[----:B------:R-:W0:Y:S01]  /*0070*/  LDCU.64 UR4, c[0x0][0x358] ;  /* 0x00006b00ff0477ac */ /* 0x000e220008000a00 */
[----:B------:R-:W-:-:S03]  /*0080*/  IMAD.MOV.U32 R5, RZ, RZ, -0x266e14b1 ;  /* 0xd991eb4fff057424 */ /* 0x000fc600078e00ff */
[C---:B------:R-:W-:Y:S02]  /*0090*/  LOP3.LUT R4, R0.reuse, 0xaad26b49, RZ, 0x3c, !PT ;  /* 0xaad26b4900047812 */ /* 0x040fe400078e3cff */
[C---:B------:R-:W-:Y:S01]  /*00a0*/  ISETP.GT.AND P0, PT, R0.reuse, -0x1, PT ;  /* 0xffffffff0000780c */ /* 0x040fe20003f04270 */
[----:B-1----:R-:W-:-:S03]  /*00b0*/  IMAD.WIDE R2, R0, 0x30, R2 ;  /* 0x0000003000027825 */ /* 0x002fc600078e0202 */
[----:B------:R-:W-:Y:S01]  /*00c0*/  SEL R5, R5, 0x8bf16996, P0 ;  /* 0x8bf1699605057807 */ /* 0x000fe20000000000 */
[----:B------:R-:W-:Y:S01]  /*00d0*/  IMAD R4, R4, 0x4182bed5, RZ ;  /* 0x4182bed504047824 */ /* 0x000fe200078e02ff */
[----:B------:R-:W-:Y:S02]  /*00e0*/  ISETP.NE.AND P0, PT, R0, RZ, PT ;  /* 0x000000ff0000720c */ /* 0x000fe40003f05270 */
[C---:B------:R-:W-:Y:S01]  /*00f0*/  LOP3.LUT R10, R5.reuse, 0x5491333, RZ, 0x3c, !PT ;  /* 0x05491333050a7812 */ /* 0x040fe200078e3cff */
[C---:B------:R-:W-:Y:S01]  /*0100*/  VIADD R9, R5.reuse, 0x1f123bb5 ;  /* 0x1f123bb505097836 */ /* 0x040fe20000000000 */
[----:B------:R-:W-:Y:S01]  /*0110*/  IADD3 R6, PT, PT, R5, 0x64f0c9, R4 ;  /* 0x0064f0c905067810 */ /* 0x000fe20007ffe004 */
[C---:B------:R-:W-:Y:S01]  /*0120*/  VIADD R7, R4.reuse, 0x75bcd15 ;  /* 0x075bcd1504077836 */ /* 0x040fe20000000000 */
[C---:B------:R-:W-:Y:S01]  /*0130*/  LOP3.LUT R8, R4.reuse, 0x159a55e5, RZ, 0x3c, !PT ;  /* 0x159a55e504087812 */ /* 0x040fe200078e3cff */
[----:B------:R-:W-:Y:S01]  /*0140*/  VIADD R11, R4, 0x583f19 ;  /* 0x00583f19040b7836 */ /* 0x000fe20000000000 */
[----:B------:R-:W-:-:S02]  /*0150*/  SHF.R.S32.HI R4, RZ, 0x1f, R0 ;  /* 0x0000001fff047819 */ /* 0x000fc40000011400 */
[----:B0-----:R0:W-:Y:S04]  /*0160*/  STG.E.64 desc[UR4][R2.64], R6 ;  /* 0x0000000602007986 */ /* 0x0011e8000c101b04 */
[----:B------:R0:W-:Y:S04]  /*0170*/  STG.E.64 desc[UR4][R2.64+0x8], R8 ;  /* 0x0000080802007986 */ /* 0x0001e8000c101b04 */
[----:B------:R0:W-:Y:S01]  /*0180*/  STG.E.64 desc[UR4][R2.64+0x10], R10 ;  /* 0x0000100a02007986 */ /* 0x0001e2000c101b04 */
[----:B------:R-:W-:Y:S05]  /*0190*/  @!P0 BRA `(.L_x_24) ;  /* 0x0000000c00508947 */ /* 0x000fea0003800000 */
[----:B0-----:R-:W-:Y:S02]  /*01a0*/  IMAD.MOV.U32 R10, RZ, RZ, R4 ;  /* 0x000000ffff0a7224 */ /* 0x001fe400078e0004 */
[----:B------:R-:W-:Y:S02]  /*01b0*/  IMAD.MOV.U32 R11, RZ, RZ, RZ ;  /* 0x000000ffff0b7224 */ /* 0x000fe400078e00ff */
[----:B------:R-:W-:-:S07]  /*01c0*/  IMAD.MOV.U32 R13, RZ, RZ, R0 ;  /* 0x000000ffff0d7224 */ /* 0x000fce00078e0000 */
.L_x_30:
[----:B0-----:R-:W-:Y:S01]  /*01d0*/  LOP3.LUT R2, R13, 0x3, RZ, 0xc0, !PT ;  /* 0x000000030d027812 */ /* 0x001fe200078ec0ff */
[----:B------:R-:W-:Y:S03]  /*01e0*/  BSSY.RECONVERGENT B1, `(.L_x_25) ;  /* 0x00000c9000017945 */ /* 0x000fe60003800200 */
[----:B------:R-:W-:-:S04]  /*01f0*/  ISETP.NE.U32.AND P0, PT, R2, RZ, PT ;  /* 0x000000ff0200720c */ /* 0x000fc80003f05070 */
[----:B------:R-:W-:-:S13]  /*0200*/  ISETP.NE.AND.EX P0, PT, RZ, RZ, PT, P0 ;  /* 0x000000ffff00720c */ /* 0x000fda0003f05300 */
[----:B------:R-:W-:Y:S05]  /*0210*/  @!P0 BRA `(.L_x_26) ;  /* 0x0000000c00148947 */ /* 0x000fea0003800000 */
[----:B------:R-:W0:Y:S01]  /*0220*/  LDC.64 R6, c[0x4][RZ] ;  /* 0x01000000ff067b82 */ /* 0x000e220000000a00 */
[----:B------:R-:W-:Y:S02]  /*0230*/  IMAD.MOV.U32 R12, RZ, RZ, RZ ;  /* 0x000000ffff0c7224 */ /* 0x000fe400078e00ff */
[----:B0-----:R-:W-:-:S07]  /*0240*/  IMAD.WIDE.U32 R6, R11, 0xc80, R6 ;  /* 0x00000c800b067825 */ /* 0x001fce00078e0006 */
.L_x_29:
[----:B0-----:R-:W-:Y:S02]  /*0250*/  CS2R R14, SRZ ;  /* 0x00000000000e7805 */ /* 0x001fe4000001ff00 */
[----:B------:R-:W-:Y:S02]  /*0260*/  CS2R R2, SRZ ;  /* 0x0000000000027805 */ /* 0x000fe4000001ff00 */
[----:B------:R-:W-:-:S07]  /*0270*/  CS2R R4, SRZ ;  /* 0x0000000000047805 */ /* 0x000fce000001ff00 */
.L_x_28:
[----:B------:R-:W0:Y:S02]  /*0280*/  LDC.64 R8, c[0x0][0x388] ;  /* 0x0000e200ff087b82 */ /* 0x000e240000000a00 */
[----:B0-----:R-:W-:-:S04]  /*0290*/  IMAD.WIDE R8, R0, 0x30, R8 ;  /* 0x0000003000087825 */ /* 0x001fc800078e0208 */
[----:B------:R-:W-:-:S05]  /*02a0*/  IMAD.WIDE.U32 R8, R15, 0x4, R8 ;  /* 0x000000040f087825 */ /* 0x000fca00078e0008 */
[----:B------:R0:W5:Y:S01]  /*02b0*/  LDG.E R16, desc[UR4][R8.64+0x4] ;  /* 0x0000040408107981 */ /* 0x000162000c1e1900 */
[----:B------:R-:W-:-:S07]  /*02c0*/  IMAD.MOV.U32 R17, RZ, RZ, RZ ;  /* 0x000000ffff117224 */ /* 0x000fce00078e00ff */
.L_x_27:
[----:B-----5:R-:W-:Y:S01]  /*02d0*/  SHF.R.U32.HI R22, RZ, R17, R16 ;  /* 0x00000011ff167219 */ /* 0x020fe20000011610 */
[----:B0-----:R-:W-:-:S03]  /*02e0*/  IMAD.SHL.U32 R8, R15, 0x20, RZ ;  /* 0x000000200f087824 */ /* 0x001fc600078e00ff */
[----:B------:R-:W-:Y:S01]  /*02f0*/  LOP3.LUT R9, R22, 0x1, RZ, 0xc0, !PT ;  /* 0x0000000116097812 */ /* 0x000fe200078ec0ff */
[----:B------:R-:W-:-:S03]  /*0300*/  IMAD.IADD R8, R8, 0x1, R17 ;  /* 0x0000000108087824 */ /* 0x000fc600078e0211 */
[----:B------:R-:W-:Y:S01]  /*0310*/  ISETP.NE.U32.AND P0, PT, R9, 0x1, PT ;  /* 0x000000010900780c */ /* 0x000fe20003f05070 */
[----:B------:R-:W-:-:S03]  /*0320*/  IMAD R9, R8, 0x5, RZ ;  /* 0x0000000508097824 */ /* 0x000fc600078e02ff */
[----:B------:R-:W-:Y:S01]  /*0330*/  R2P PR, R22, 0x7e ;  /* 0x0000007e16007804 */ /* 0x000fe20000000000 */
[----:B------:R-:W-:-:S08]  /*0340*/  IMAD.WIDE.U32 R8, R9, 0x4, R6 ;  /* 0x0000000409087825 */ /* 0x000fd000078e0006 */
[----:B------:R-:W2:Y:S04]  /*0350*/  @!P0 LDG.E R19, desc[UR4][R8.64] ;  /* 0x0000000408138981 */ /* 0x000ea8000c1e1900 */
[----:B------:R-:W3:Y:S04]  /*0360*/  @P1 LDG.E R21, desc[UR4][R8.64+0x14] ;  /* 0x0000140408151981 */ /* 0x000ee8000c1e1900 */
[----:B------:R-:W4:Y:S04]  /*0370*/  @!P0 LDG.E R18, desc[UR4][R8.64+0x10] ;  /* 0x0000100408128981 */ /* 0x000f28000c1e1900 */
[----:B------:R-:W4:Y:S04]  /*0380*/  @P2 LDG.E R23, desc[UR4][R8.64+0x28] ;  /* 0x0000280408172981 */ /* 0x000f28000c1e1900 */
[----:B------:R-:W4:Y:S04]  /*0390*/  @P1 LDG.E R20, desc[UR4][R8.64+0x24] ;  /* 0x0000240408141981 */ /* 0x000f28000c1e1900 */
[----:B------:R-:W4:Y:S04]  /*03a0*/  @P3 LDG.E R25, desc[UR4][R8.64+0x3c] ;  /* 0x00003c0408193981 */ /* 0x000f28000c1e1900 */
[----:B------:R-:W4:Y:S04]  /*03b0*/  @P2 LDG.E R24, desc[UR4][R8.64+0x38] ;  /* 0x0000380408182981 */ /* 0x000f28000c1e1900 */
[----:B------:R-:W4:Y:S04]  /*03c0*/  @P4 LDG.E R27, desc[UR4][R8.64+0x50] ;  /* 0x00005004081b4981 */ /* 0x000f28000c1e1900 */
[----:B------:R-:W4:Y:S01]  /*03d0*/  @P5 LDG.E R29, desc[UR4][R8.64+0x64] ;  /* 0x00006404081d5981 */ /* 0x000f22000c1e1900 */
[----:B--2---:R-:W-:-:S03]  /*03e0*/  @!P0 LOP3.LUT R14, R14, R19, RZ, 0x3c, !PT ;  /* 0x000000130e0e8212 */ /* 0x004fc600078e3cff */
[----:B------:R-:W2:Y:S01]  /*03f0*/  @!P0 LDG.E R19, desc[UR4][R8.64+0x4] ;  /* 0x0000040408138981 */ /* 0x000ea2000c1e1900 */
[----:B---3--:R-:W-:-:S03]  /*0400*/  @P1 LOP3.LUT R14, R14, R21, RZ, 0x3c, !PT ;  /* 0x000000150e0e1212 */ /* 0x008fc600078e3cff */
[----:B------:R-:W3:Y:S01]  /*0410*/  @!P0 LDG.E R21, desc[UR4][R8.64+0xc] ;  /* 0x00000c0408158981 */ /* 0x000ee2000c1e1900 */
[----:B----4-:R-:W-:-:S03]  /*0420*/  @!P0 LOP3.LUT R3, R3, R18, RZ, 0x3c, !PT ;  /* 0x0000001203038212 */ /* 0x010fc600078e3cff */
[----:B------:R-:W4:Y:S01]  /*0430*/  @!P0 LDG.E R18, desc[UR4][R8.64+0x8] ;  /* 0x0000080408128981 */ /* 0x000f22000c1e1900 */
[----:B------:R-:W-:-:S03]  /*0440*/  @P2 LOP3.LUT R14, R14, R23, RZ, 0x3c, !PT ;  /* 0x000000170e0e2212 */ /* 0x000fc600078e3cff */
[----:B------:R-:W4:Y:S01]  /*0450*/  @P1 LDG.E R23, desc[UR4][R8.64+0x18] ;  /* 0x0000180408171981 */ /* 0x000f22000c1e1900 */
[----:B------:R-:W-:-:S03]  /*0460*/  @P1 LOP3.LUT R3, R3, R20, RZ, 0x3c, !PT ;  /* 0x0000001403031212 */ /* 0x000fc600078e3cff */
[----:B------:R-:W4:Y:S01]  /*0470*/  @P1 LDG.E R20, desc[UR4][R8.64+0x1c] ;  /* 0x00001c0408141981 */ /* 0x000f22000c1e1900 */
[----:B------:R-:W-:-:S03]  /*0480*/  @P3 LOP3.LUT R14, R14, R25, RZ, 0x3c, !PT ;  /* 0x000000190e0e3212 */ /* 0x000fc600078e3cff */
[----:B------:R-:W4:Y:S01]  /*0490*/  @P1 LDG.E R25, desc[UR4][R8.64+0x20] ;  /* 0x0000200408191981 */ /* 0x000f22000c1e1900 */
[----:B------:R-:W-:-:S03]  /*04a0*/  @P2 LOP3.LUT R3, R3, R24, RZ, 0x3c, !PT ;  /* 0x0000001803032212 */ /* 0x000fc600078e3cff */
[----:B------:R-:W4:Y:S01]  /*04b0*/  @P3 LDG.E R24, desc[UR4][R8.64+0x4c] ;  /* 0x00004c0408183981 */ /* 0x000f22000c1e1900 */
[----:B--2---:R-:W-:-:S03]  /*04c0*/  @!P0 LOP3.LUT R4, R4, R19, RZ, 0x3c, !PT ;  /* 0x0000001304048212 */ /* 0x004fc600078e3cff */
[----:B------:R-:W2:Y:S01]  /*04d0*/  @P2 LDG.E R19, desc[UR4][R8.64+0x2c] ;  /* 0x00002c0408132981 */ /* 0x000ea2000c1e1900 */
[----:B---3--:R-:W-:-:S03]  /*04e0*/  @!P0 LOP3.LUT R2, R2, R21, RZ, 0x3c, !PT ;  /* 0x0000001502028212 */ /* 0x008fc600078e3cff */
[----:B------:R-:W3:Y:S01]  /*04f0*/  @P2 LDG.E R21, desc[UR4][R8.64+0x34] ;  /* 0x0000340408152981 */ /* 0x000ee2000c1e1900 */
[----:B----4-:R-:W-:-:S03]  /*0500*/  @!P0 LOP3.LUT R5, R5, R18, RZ, 0x3c, !PT ;  /* 0x0000001205058212 */ /* 0x010fc600078e3cff */
[----:B------:R-:W4:Y:S01]  /*0510*/  @P2 LDG.E R18, desc[UR4][R8.64+0x30] ;  /* 0x0000300408122981 */ /* 0x000f22000c1e1900 */
        /* <DEDUP_REMOVED lines=10> */
[----:B--2---:R-:W-:-:S03]  /*05c0*/  @P2 LOP3.LUT R4, R4, R19, RZ, 0x3c, !PT ;  /* 0x0000001304042212 */ /* 0x004fc600078e3cff */
[----:B------:R-:W2:Y:S01]  /*05d0*/  @P4 LDG.E R19, desc[UR4][R8.64+0x54] ;  /* 0x0000540408134981 */ /* 0x000ea2000c1e1900 */
[----:B---3--:R-:W-:-:S03]  /*05e0*/  @P2 LOP3.LUT R2, R2, R21, RZ, 0x3c, !PT ;  /* 0x0000001502022212 */ /* 0x008fc600078e3cff */
[----:B------:R-:W3:Y:S01]  /*05f0*/  @P4 LDG.E R21, desc[UR4][R8.64+0x5c] ;  /* 0x00005c0408154981 */ /* 0x000ee2000c1e1900 */
[----:B----4-:R-:W-:-:S03]  /*0600*/  @P2 LOP3.LUT R5, R5, R18, RZ, 0x3c, !PT ;  /* 0x0000001205052212 */ /* 0x010fc600078e3cff */
        /* <DEDUP_REMOVED lines=9> */
[----:B------:R-:W-:Y:S02]  /*06a0*/  LOP3.LUT P0, RZ, R22, 0x80, RZ, 0xc0, !PT ;  /* 0x0000008016ff7812 */ /* 0x000fe4000780c0ff */
[----:B------:R-:W-:-:S04]  /*06b0*/  @P5 LOP3.LUT R14, R14, R29, RZ, 0x3c, !PT ;  /* 0x0000001d0e0e5212 */ /* 0x000fc800078e3cff */
[----:B------:R-:W-:-:S07]  /*06c0*/  @P6 LOP3.LUT R14, R14, R27, RZ, 0x3c, !PT ;  /* 0x0000001b0e0e6212 */ /* 0x000fce00078e3cff */
[----:B------:R-:W4:Y:S04]  /*06d0*/  @P0 LDG.E R27, desc[UR4][R8.64+0x8c] ;  /* 0x00008c04081b0981 */ /* 0x000f28000c1e1900 */
        /* <DEDUP_REMOVED lines=15> */
[----:B------:R-:W-:Y:S02]  /*07d0*/  @P0 LOP3.LUT R14, R14, R27, RZ, 0x3c, !PT ;  /* 0x0000001b0e0e0212 */ /* 0x000fe400078e3cff */
[----:B--2---:R-:W-:Y:S02]  /*07e0*/  @P6 LOP3.LUT R4, R4, R19, RZ, 0x3c, !PT ;  /* 0x0000001304046212 */ /* 0x004fe400078e3cff */
[----:B---3--:R-:W-:Y:S02]  /*07f0*/  @P6 LOP3.LUT R2, R2, R21, RZ, 0x3c, !PT ;  /* 0x0000001502026212 */ /* 0x008fe400078e3cff */
[----:B----4-:R-:W-:Y:S02]  /*0800*/  @P6 LOP3.LUT R5, R5, R18, RZ, 0x3c, !PT ;  /* 0x0000001205056212 */ /* 0x010fe400078e3cff */
[----:B------:R-:W-:Y:S02]  /*0810*/  @P0 LOP3.LUT R4, R4, R23, RZ, 0x3c, !PT ;  /* 0x0000001704040212 */ /* 0x000fe400078e3cff */
[----:B------:R-:W-:-:S02]  /*0820*/  @P6 LOP3.LUT R3, R3, R20, RZ, 0x3c, !PT ;  /* 0x0000001403036212 */ /* 0x000fc400078e3cff */
[----:B------:R-:W-:Y:S02]  /*0830*/  @P0 LOP3.LUT R2, R2, R25, RZ, 0x3c, !PT ;  /* 0x0000001902020212 */ /* 0x000fe400078e3cff */
[----:B------:R-:W-:Y:S02]  /*0840*/  @P0 LOP3.LUT R3, R3, R26, RZ, 0x3c, !PT ;  /* 0x0000001a03030212 */ /* 0x000fe400078e3cff */
[----:B------:R-:W-:Y:S02]  /*0850*/  @P0 LOP3.LUT R5, R5, R24, RZ, 0x3c, !PT ;  /* 0x0000001805050212 */ /* 0x000fe400078e3cff */
[----:B------:R-:W-:-:S13]  /*0860*/  R2P PR, R22.B1, 0x7f ;  /* 0x0000007f16007804 */ /* 0x000fda0000001000 */
[----:B------:R-:W2:Y:S04]  /*0870*/  @P0 LDG.E R19, desc[UR4][R8.64+0xa0] ;  /* 0x0000a00408130981 */ /* 0x000ea8000c1e1900 */
[----:B------:R-:W3:Y:S04]  /*0880*/  @P1 LDG.E R21, desc[UR4][R8.64+0xb4] ;  /* 0x0000b40408151981 */ /* 0x000ee8000c1e1900 */
[----:B------:R-:W4:Y:S04]  /*0890*/  @P2 LDG.E R23, desc[UR4][R8.64+0xc8] ;  /* 0x0000c80408172981 */ /* 0x000f28000c1e1900 */
[----:B------:R-:W4:Y:S04]  /*08a0*/  @P0 LDG.E R20, desc[UR4][R8.64+0xa8] ;  /* 0x0000a80408140981 */ /* 0x000f28000c1e1900 */
[----:B------:R-:W4:Y:S04]  /*08b0*/  @P0 LDG.E R24, desc[UR4][R8.64+0xb0] ;  /* 0x0000b00408180981 */ /* 0x000f28000c1e1900 */
[----:B------:R-:W4:Y:S04]  /*08c0*/  @P3 LDG.E R25, desc[UR4][R8.64+0xdc] ;  /* 0x0000dc0408193981 */ /* 0x000f28000c1e1900 */
[----:B------:R-:W4:Y:S04]  /*08d0*/  @P1 LDG.E R18, desc[UR4][R8.64+0xbc] ;  /* 0x0000bc0408121981 */ /* 0x000f28000c1e1900 */
        /* <DEDUP_REMOVED lines=20> */
[----:B---3--:R-:W-:Y:S02]  /*0a20*/  @P0 LOP3.LUT R2, R2, R21, RZ, 0x3c, !PT ;  /* 0x0000001502020212 */ /* 0x008fe400078e3cff */
[----:B------:R-:W-:Y:S01]  /*0a30*/  LOP3.LUT P0, RZ, R22, 0x8000, RZ, 0xc0, !PT ;  /* 0x0000800016ff7812 */ /* 0x000fe2000780c0ff */
[----:B------:R-:W3:Y:S01]  /*0a40*/  @P2 LDG.E R21, desc[UR4][R8.64+0xcc] ;  /* 0x0000cc0408152981 */ /* 0x000ee2000c1e1900 */
[----:B----4-:R-:W-:-:S03]  /*0a50*/  @P1 LOP3.LUT R4, R4, R23, RZ, 0x3c, !PT ;  /* 0x0000001704041212 */ /* 0x010fc600078e3cff */
[----:B------:R-:W4:Y:S04]  /*0a60*/  @P2 LDG.E R22, desc[UR4][R8.64+0xd0] ;  /* 0x0000d00408162981 */ /* 0x000f28000c1e1900 */
[----:B------:R-:W4:Y:S01]  /*0a70*/  @P2 LDG.E R23, desc[UR4][R8.64+0xd4] ;  /* 0x0000d40408172981 */ /* 0x000f22000c1e1900 */
[----:B------:R-:W-:-:S03]  /*0a80*/  @P1 LOP3.LUT R3, R3, R20, RZ, 0x3c, !PT ;  /* 0x0000001403031212 */ /* 0x000fc600078e3cff */
[----:B------:R-:W4:Y:S01]  /*0a90*/  @P3 LDG.E R20, desc[UR4][R8.64+0xec] ;  /* 0x0000ec0408143981 */ /* 0x000f22000c1e1900 */
[----:B------:R-:W-:Y:S02]  /*0aa0*/  @P5 LOP3.LUT R14, R14, R29, RZ, 0x3c, !PT ;  /* 0x0000001d0e0e5212 */ /* 0x000fe400078e3cff */
[----:B------:R-:W-:Y:S01]  /*0ab0*/  @P2 LOP3.LUT R3, R3, R24, RZ, 0x3c, !PT ;  /* 0x0000001803032212 */ /* 0x000fe200078e3cff */
[----:B------:R-:W4:Y:S04]  /*0ac0*/  @P0 LDG.E R26, desc[UR4][R8.64+0x13c] ;  /* 0x00013c04081a0981 */ /* 0x000f28000c1e1900 */
        /* <DEDUP_REMOVED lines=9> */
[----:B------:R-:W-:Y:S02]  /*0b60*/  @P2 LOP3.LUT R2, R2, R23, RZ, 0x3c, !PT ;  /* 0x0000001702022212 */ /* 0x000fe400078e3cff */
[----:B------:R-:W-:Y:S01]  /*0b70*/  @P3 LOP3.LUT R5, R5, R18, RZ, 0x3c, !PT ;  /* 0x0000001205053212 */ /* 0x000fe200078e3cff */
[----:B------:R-:W4:Y:S01]  /*0b80*/  @P4 LDG.E R23, desc[UR4][R8.64+0xfc] ;  /* 0x0000fc0408174981 */ /* 0x000f22000c1e1900 */
[----:B------:R-:W-:-:S03]  /*0b90*/  @P3 LOP3.LUT R4, R4, R25, RZ, 0x3c, !PT ;  /* 0x0000001904043212 */ /* 0x000fc600078e3cff */
        /* <DEDUP_REMOVED lines=20> */
[----:B------:R-:W-:-:S05]  /*0ce0*/  VIADD R17, R17, 0x10 ;  /* 0x0000001011117836 */ /* 0x000fca0000000000 */
[----:B------:R-:W-:Y:S02]  /*0cf0*/  ISETP.NE.AND P1, PT, R17, 0x20, PT ;  /* 0x000000201100780c */ /* 0x000fe40003f25270 */
[----:B------:R-:W-:Y:S02]  /*0d00*/  @P5 LOP3.LUT R3, R3, R20, RZ, 0x3c, !PT ;  /* 0x0000001403035212 */ /* 0x000fe400078e3cff */
[----:B--2---:R-:W-:Y:S02]  /*0d10*/  @P5 LOP3.LUT R2, R2, R19, RZ, 0x3c, !PT ;  /* 0x0000001302025212 */ /* 0x004fe400078e3cff */
[----:B---3--:R-:W-:Y:S02]  /*0d20*/  @P6 LOP3.LUT R4, R4, R21, RZ, 0x3c, !PT ;  /* 0x0000001504046212 */ /* 0x008fe400078e3cff */
[----:B----4-:R-:W-:Y:S02]  /*0d30*/  @P6 LOP3.LUT R5, R5, R22, RZ, 0x3c, !PT ;  /* 0x0000001605056212 */ /* 0x010fe400078e3cff */
[----:B------:R-:W-:-:S02]  /*0d40*/  @P6 LOP3.LUT R2, R2, R23, RZ, 0x3c, !PT ;  /* 0x0000001702026212 */ /* 0x000fc400078e3cff */
[----:B------:R-:W-:Y:S02]  /*0d50*/  @P6 LOP3.LUT R3, R3, R18, RZ, 0x3c, !PT ;  /* 0x0000001203036212 */ /* 0x000fe400078e3cff */
[----:B------:R-:W-:Y:S02]  /*0d60*/  @P0 LOP3.LUT R5, R5, R24, RZ, 0x3c, !PT ;  /* 0x0000001805050212 */ /* 0x000fe400078e3cff */
[----:B------:R-:W-:Y:S02]  /*0d70*/  @P0 LOP3.LUT R4, R4, R25, RZ, 0x3c, !PT ;  /* 0x0000001904040212 */ /* 0x000fe400078e3cff */
[----:B------:R-:W-:Y:S02]  /*0d80*/  @P0 LOP3.LUT R3, R3, R26, RZ, 0x3c, !PT ;  /* 0x0000001a03030212 */ /* 0x000fe400078e3cff */
[----:B------:R-:W-:Y:S01]  /*0d90*/  @P0 LOP3.LUT R2, R2, R27, RZ, 0x3c, !PT ;  /* 0x0000001b02020212 */ /* 0x000fe200078e3cff */
[----:B------:R-:W-:Y:S06]  /*0da0*/  @P1 BRA `(.L_x_27) ;  /* 0xfffffff400481947 */ /* 0x000fec000383ffff */
[----:B------:R-:W-:-:S05]  /*0db0*/  VIADD R15, R15, 0x1 ;  /* 0x000000010f0f7836 */ /* 0x000fca0000000000 */
[----:B------:R-:W-:-:S13]  /*0dc0*/  ISETP.NE.AND P0, PT, R15, 0x5, PT ;  /* 0x000000050f00780c */ /* 0x000fda0003f05270 */
[----:B------:R-:W-:Y:S05]  /*0dd0*/  @P0 BRA `(.L_x_28) ;  /* 0xfffffff400280947 */ /* 0x000fea000383ffff */
[----:B------:R-:W0:Y:S01]  /*0de0*/  LDC.64 R8, c[0x0][0x388] ;  /* 0x0000e200ff087b82 */ /* 0x000e220000000a00 */
[----:B------:R-:W-:Y:S01]  /*0df0*/  VIADD R12, R12, 0x1 ;  /* 0x000000010c0c7836 */ /* 0x000fe20000000000 */
[----:B------:R-:W-:-:S04]  /*0e00*/  LOP3.LUT R15, R13, 0x3, RZ, 0xc0, !PT ;  /* 0x000000030d0f7812 */ /* 0x000fc800078ec0ff */
[----:B------:R-:W-:Y:S01]  /*0e10*/  ISETP.GE.U32.AND P0, PT, R12, R15, PT ;  /* 0x0000000f0c00720c */ /* 0x000fe20003f06070 */
[----:B0-----:R-:W-:-:S05]  /*0e20*/  IMAD.WIDE R8, R0, 0x30, R8 ;  /* 0x0000003000087825 */ /* 0x001fca00078e0208 */
[----:B------:R0:W-:Y:S04]  /*0e30*/  STG.E.64 desc[UR4][R8.64+0x8], R4 ;  /* 0x0000080408007986 */ /* 0x0001e8000c101b04 */
[----:B------:R0:W-:Y:S04]  /*0e40*/  STG.E.64 desc[UR4][R8.64+0x10], R2 ;  /* 0x0000100208007986 */ /* 0x0001e8000c101b04 */
[----:B------:R0:W-:Y:S01]  /*0e50*/  STG.E desc[UR4][R8.64+0x4], R14 ;  /* 0x0000040e08007986 */ /* 0x0001e2000c101904 */
[----:B------:R-:W-:Y:S05]  /*0e60*/  @!P0 BRA `(.L_x_29) ;  /* 0xfffffff000f88947 */ /* 0x000fea000383ffff */
.L_x_26:
[----:B------:R-:W-:Y:S05]  /*0e70*/  BSYNC.RECONVERGENT B1 ;  /* 0x0000000000017941 */ /* 0x000fea0003800200 */
.L_x_25:
[----:B------:R-:W-:Y:S01]  /*0e80*/  ISETP.GT.U32.AND P0, PT, R13, 0x3, PT ;  /* 0x000000030d00780c */ /* 0x000fe20003f04070 */
[----:B------:R-:W-:Y:S01]  /*0e90*/  VIADD R11, R11, 0x1 ;  /* 0x000000010b0b7836 */ /* 0x000fe20000000000 */
[--C-:B------:R-:W-:Y:S02]  /*0ea0*/  SHF.R.U64 R13, R13, 0x2, R10.reuse ;  /* 0x000000020d0d7819 */ /* 0x100fe4000000120a */
[----:B------:R-:W-:Y:S02]  /*0eb0*/  ISETP.GT.U32.AND.EX P0, PT, R10, RZ, PT, P0 ;  /* 0x000000ff0a00720c */ /* 0x000fe40003f04100 */
[----:B------:R-:W-:-:S11]  /*0ec0*/  SHF.R.U32.HI R10, RZ, 0x2, R10 ;  /* 0x00000002ff0a7819 */ /* 0x000fd6000001160a */
[----:B------:R-:W-:Y:S05]  /*0ed0*/  @P0 BRA `(.L_x_30) ;  /* 0xfffffff000bc0947 */ /* 0x000fea000383ffff */
.L_x_24:
[----:B------:R-:W-:Y:S05]  /*0ee0*/  BSYNC.RECONVERGENT B0 ;  /* 0x0000000000007941 */ /* 0x000fea0003800200 */
.L_x_23:
[----:B0-----:R-:W0:Y:S01]  /*0ef0*/  LDC.64 R2, c[0x0][0x388] ;  /* 0x0000e200ff027b82 */ /* 0x001e220000000a00 */
[----:B------:R-:W1:Y:S01]  /*0f00*/  LDCU.64 UR6, c[0x0][0x380] ;  /* 0x00007000ff0677ac */ /* 0x000e620008000a00 */
[C---:B------:R-:W-:Y:S01]  /*0f10*/  IMAD.SHL.U32 R5, R0.reuse, 0x8, RZ ;  /* 0x0000000800057824 */ /* 0x040fe200078e00ff */
[----:B------:R-:W-:Y:S01]  /*0f20*/  SHF.R.S32.HI R7, RZ, 0x1f, R0 ;  /* 0x0000001fff077819 */ /* 0x000fe20000011400 */
[----:B------:R-:W2:Y:S03]  /*0f30*/  LDCU.128 UR8, c[0x0][0x390] ;  /* 0x00007200ff0877ac */ /* 0x000ea60008000c00 */
[C---:B------:R-:W-:Y:S01]  /*0f40*/  SHF.L.U64.HI R6, R0.reuse, 0x3, R7 ;  /* 0x0000000300067819 */ /* 0x040fe20000010207 */
[----:B------:R-:W-:Y:S01]  /*0f50*/  IMAD.MOV.U32 R7, RZ, RZ, 0x3ff00000 ;  /* 0x3ff00000ff077424 */ /* 0x000fe200078e00ff */
[C---:B--2---:R-:W-:Y:S01]  /*0f60*/  IADD3 R10, P1, PT, R5.reuse, UR8, RZ ;  /* 0x00000008050a7c10 */ /* 0x044fe2000ff3e0ff */
[----:B0-----:R-:W-:Y:S01]  /*0f70*/  IMAD.WIDE R8, R0, 0x30, R2 ;  /* 0x0000003000087825 */ /* 0x001fe200078e0202 */
[----:B-1----:R-:W-:-:S02]  /*0f80*/  IADD3 R2, P0, PT, R5, UR6, RZ ;  /* 0x0000000605027c10 */ /* 0x002fc4000ff1e0ff */
[----:B------:R-:W-:Y:S02]  /*0f90*/  IADD3 R4, P2, PT, R5, UR10, RZ ;  /* 0x0000000a05047c10 */ /* 0x000fe4000ff5e0ff */
[C---:B------:R-:W-:Y:S01]  /*0fa0*/  IADD3.X R3, PT, PT, R6.reuse, UR7, RZ, P0, !PT ;  /* 0x0000000706037c10 */ /* 0x040fe200087fe4ff */
[----:B------:R-:W-:Y:S01]  /*0fb0*/  STG.E.64 desc[UR4][R8.64+0x18], RZ ;  /* 0x000018ff08007986 */ /* 0x000fe2000c101b04 */
[C---:B------:R-:W-:Y:S02]  /*0fc0*/  IADD3.X R11, PT, PT, R6.reuse, UR9, RZ, P1, !PT ;  /* 0x00000009060b7c10 */ /* 0x040fe40008ffe4ff */
[----:B------:R-:W-:Y:S01]  /*0fd0*/  IADD3.X R5, PT, PT, R6, UR11, RZ, P2, !PT ;  /* 0x0000000b06057c10 */ /* 0x000fe200097fe4ff */
[----:B------:R-:W-:Y:S01]  /*0fe0*/  IMAD.MOV.U32 R6, RZ, RZ, 0x0 ;  /* 0x00000000ff067424 */ /* 0x000fe200078e00ff */
[----:B------:R-:W-:Y:S04]  /*0ff0*/  STG.E desc[UR4][R8.64+0x20], RZ ;  /* 0x000020ff08007986 */ /* 0x000fe8000c101904 */
[----:B------:R-:W-:Y:S04]  /*1000*/  STG.E.64 desc[UR4][R8.64+0x28], RZ ;  /* 0x000028ff08007986 */ /* 0x000fe8000c101b04 */
[----:B------:R-:W-:Y:S04]  /*1010*/  STG.E.64 desc[UR4][R2.64], RZ ;  /* 0x000000ff02007986 */ /* 0x000fe8000c101b04 */
[----:B------:R-:W-:Y:S04]  /*1020*/  STG.E.64 desc[UR4][R10.64], RZ ;  /* 0x000000ff0a007986 */ /* 0x000fe8000c101b04 */
[----:B------:R-:W-:Y:S01]  /*1030*/  STG.E.64 desc[UR4][R4.64], R6 ;  /* 0x0000000604007986 */ /* 0x000fe2000c101b04 */
[----:B------:R-:W-:Y:S05]  /*1040*/  EXIT ;  /* 0x000000000000794d */ /* 0x000fea0003800000 */
.L_x_31:
        /* <DEDUP_REMOVED lines=11> */
.L_x_35:


//--------------------- .nv.global.init           --------------------------
	.section	.nv.global.init,"aw",@progbits
	.align	4
.nv.global.init:
	.type		mrg32k3aM1SubSeq,@object
	.size		mrg32k3aM1SubSeq,(mrg32k3aM2SubSeq - mrg32k3aM1SubSeq)
mrg32k3aM1SubSeq:
        /*0000*/ 	.byte	0x0b, 0xcc, 0xee, 0x04, 0x73, 0x29, 0x8b, 0x6f, 0xf6, 0x53, 0x03, 0xf6, 0x23, 0xf6, 0xea, 0xda
        /* <DEDUP_REMOVED lines=125> */
	.type		mrg32k3aM2SubSeq,@object
	.size		mrg32k3aM2SubSeq,(mrg32k3aM1 - mrg32k3aM2SubSeq)
mrg32k3aM2SubSeq:
        /* <DEDUP_REMOVED lines=126> */
	.type		mrg32k3aM1,@object
	.size		mrg32k3aM1,(mrg32k3aM1Seq - mrg32k3aM1)
mrg32k3aM1:
        /* <DEDUP_REMOVED lines=144> */
	.type		mrg32k3aM1Seq,@object
	.size		mrg32k3aM1Seq,(mrg32k3aM2 - mrg32k3aM1Seq)
mrg32k3aM1Seq:
        /* <DEDUP_REMOVED lines=144> */
	.type		mrg32k3aM2,@object
	.size		mrg32k3aM2,(mrg32k3aM2Seq - mrg32k3aM2)
mrg32k3aM2:
        /* <DEDUP_REMOVED lines=144> */
	.type		mrg32k3aM2Seq,@object
	.size		mrg32k3aM2Seq,(precalc_xorwow_matrix - mrg32k3aM2Seq)
mrg32k3aM2Seq:
        /* <DEDUP_REMOVED lines=144> */
	.type		precalc_xorwow_matrix,@object
	.size		precalc_xorwow_matrix,(precalc_xorwow_offset_matrix - precalc_xorwow_matrix)
precalc_xorwow_matrix:
        /* <DEDUP_REMOVED lines=6400> */
	.type		precalc_xorwow_offset_matrix,@object
	.size		precalc_xorwow_offset_matrix,(.L_1 - precalc_xorwow_offset_matrix)
precalc_xorwow_offset_matrix:
        /* <DEDUP_REMOVED lines=6400> */
.L_1:


//--------------------- .nv.shared.reserved.0     --------------------------
	.section	.nv.shared.reserved.0,"aw",@nobits
	.weak		__nv_reservedSMEM_offset_0_alias
	.size		__nv_reservedSMEM_offset_0_alias, 0, 64
	.other		__nv_reservedSMEM_offset_0_alias,@"STO_CUDA_RESERVED_SHARED STV_DEFAULT"
__nv_reservedSMEM_offset_0_alias:
	.zero		0
	.zero		64


//--------------------- .nv.constant0._Z2piPdP17curandStateXORWOWS_S_i --------------------------
	.section	.nv.constant0._Z2piPdP17curandStateXORWOWS_S_i,"a",@progbits
	.sectionflags	@""
	.align	4
.nv.constant0._Z2piPdP17curandStateXORWOWS_S_i:
	.zero		932


//--------------------- .nv.constant0._Z11initThreadsPdP17curandStateXORWOWS_S_ --------------------------
	.section	.nv.constant0._Z11initThreadsPdP17curandStateXORWOWS_S_,"a",@progbits
	.sectionflags	@""
	.align	4
.nv.constant0._Z11initThreadsPdP17curandStateXORWOWS_S_:
	.zero		928


//--------------------- SYMBOLS --------------------------

	.type		.nv.reservedSmem.offset0,@object
	.size		.nv.reservedSmem.offset0,0x4
